def attn_fwd(
    Q,
    K,
    V,
    Out,
    Lse,
    sm_scale,
    stride_qz,
    stride_qh,
    stride_qm,
    stride_qk,
    stride_kz,
    stride_kh,
    stride_kn,
    stride_kk,
    stride_vz,
    stride_vh,
    stride_vn,
    stride_vk,
    stride_oz,
    stride_oh,
    stride_om,
    stride_ok,
    seqlen_q,
    seqlen_k,
    BLOCK_M: tl.constexpr,
    BLOCK_N: tl.constexpr,
    HEAD_DIM: tl.constexpr,
    CAUSAL: tl.constexpr,
):
    start_m = tl.program_id(0)
    off_hz = tl.program_id(1)
    q_off = off_hz * stride_qh
    k_off = off_hz * stride_kh
    v_off = off_hz * stride_vh
    offs_m = start_m * BLOCK_M + tl.arange(0, BLOCK_M)
    offs_d = tl.arange(0, HEAD_DIM)
    offs_n = tl.arange(0, BLOCK_N)
    q_ptrs = Q + q_off + offs_m[:, None] * stride_qm + offs_d[None, :] * stride_qk
    k_ptrs = K + k_off + offs_d[:, None] * stride_kk + offs_n[None, :] * stride_kn
    v_ptrs = V + v_off + offs_n[:, None] * stride_vn + offs_d[None, :] * stride_vk
    m_i = tl.full([BLOCK_M], float("-inf"), dtype=tl.float32)
    l_i = tl.zeros([BLOCK_M], dtype=tl.float32) + 1.0
    acc = tl.zeros([BLOCK_M, HEAD_DIM], dtype=tl.float32)
    q = tl.load(q_ptrs)
    acc, l_i, m_i = _attn_fwd_inner(
        acc,
        l_i,
        m_i,
        q,
        k_ptrs,
        v_ptrs,
        sm_scale,
        stride_kn,
        stride_vn,
        start_m,
        seqlen_k,
        BLOCK_M,
        BLOCK_N,
        HEAD_DIM,
        CAUSAL,
    )
    acc = acc / l_i[:, None]
    lse = m_i + tl.math.log2(l_i) / 1.4426950408889634
    o_ptrs = (
        Out
        + off_hz * stride_oh
        + offs_m[:, None] * stride_om
        + offs_d[None, :] * stride_ok
    )
    tl.store(o_ptrs, acc.to(Out.dtype.element_ty))
    tl.store(Lse + off_hz * seqlen_q + offs_m, lse)

# config = {"BLOCK_M": 256, "BLOCK_N": 128, "HEAD_DIM": 32, "arch": "sm_90", "causal": true, "dtype": "fp16", "num_stages": 2, "num_warps": 16}
# arch = sm_90


// ===== COMPILED SASS (sm_90a) =====

	.target	sm_90a

	.elftype	@"ET_EXEC"


//--------------------- .note.nv.tkinfo           --------------------------
	.section	.note.nv.tkinfo,"",@"SHT_NOTE"
	.sectionflags	@"SHF_NOTE_NV_TKINFO"
	.tkinfo
        /*0018*/ 	.word	0x00000002
        /*0030*/ 	.string	""
        /*0030*/ 	.string	"ptxas"
        /*0030*/ 	.string	"Cuda compilation tools, release 13.0, V13.0.88"
        /*0030*/ 	.string	"Build cuda_13.0.r13.0/compiler.36424714_0"
        /*0030*/ 	.string	"-v  -suppress-debug-info  -lineinfo  -arch sm_90a "



//--------------------- .note.nv.cuinfo           --------------------------
	.section	.note.nv.cuinfo,"",@"SHT_NOTE"
	.sectionflags	@"SHF_NOTE_NV_CUINFO"
        /*0018*/ 	.short	0x0002
        /*001a*/ 	.short	0x005a
        /*001c*/ 	.short	0x0082
	.zero		2


//--------------------- .nv.info                  --------------------------
	.section	.nv.info,"",@"SHT_CUDA_INFO"
	.align	4


	//----- nvinfo : EIATTR_REGCOUNT
	.align		4
        /*0000*/ 	.byte	0x04, 0x2f
        /*0002*/ 	.short	(.L_2 - .L_1)
	.align		4
.L_1:
        /*0004*/ 	.word	index@(attn_fwd)
        /*0008*/ 	.word	0x00000080


	//----- nvinfo : EIATTR_FRAME_SIZE
	.align		4
.L_2:
        /*000c*/ 	.byte	0x04, 0x11
        /*000e*/ 	.short	(.L_4 - .L_3)
	.align		4
.L_3:
        /*0010*/ 	.word	index@(attn_fwd)
        /*0014*/ 	.word	0x00000040


	//----- nvinfo : EIATTR_MIN_STACK_SIZE
	.align		4
.L_4:
        /*0018*/ 	.byte	0x04, 0x12
        /*001a*/ 	.short	(.L_6 - .L_5)
	.align		4
.L_5:
        /*001c*/ 	.word	index@(attn_fwd)
        /*0020*/ 	.word	0x00000040
.L_6:


//--------------------- .nv.compat                --------------------------
	.section	.nv.compat,"",@"SHT_CUDA_COMPAT_INFO"
	.align	4
        /*0000*/ 	.byte	0x02, 0x09, 0x01, 0x00, 0x02, 0x02, 0x04, 0x00, 0x02, 0x05, 0x05, 0x00, 0x03, 0x07, 0x01, 0x01
        /*0010*/ 	.byte	0x02, 0x03, 0x00, 0x00, 0x02, 0x06, 0x01, 0x00, 0x04, 0x0b, 0x08, 0x00, 0x00, 0x00, 0x00, 0x00
        /*0020*/ 	.byte	0x00, 0x00, 0x00, 0x00


//--------------------- .nv.info.attn_fwd         --------------------------
	.section	.nv.info.attn_fwd,"",@"SHT_CUDA_INFO"
	.sectionflags	@""
	.align	4


	//----- nvinfo : EIATTR_CUDA_API_VERSION
	.align		4
        /*0000*/ 	.byte	0x04, 0x37
        /*0002*/ 	.short	(.L_8 - .L_7)
.L_7:
        /*0004*/ 	.word	0x00000082


	//----- nvinfo : EIATTR_KPARAM_INFO
	.align		4
.L_8:
        /*0008*/ 	.byte	0x04, 0x17
        /*000a*/ 	.short	(.L_10 - .L_9)
.L_9:
        /*000c*/ 	.word	0x00000000
        /*0010*/ 	.short	0x0019
        /*0012*/ 	.short	0x0080
        /*0014*/ 	.byte	0x00, 0xf4, 0x21, 0x00


	//----- nvinfo : EIATTR_KPARAM_INFO
	.align		4
.L_10:
        /*0018*/ 	.byte	0x04, 0x17
        /*001a*/ 	.short	(.L_12 - .L_11)
.L_11:
        /*001c*/ 	.word	0x00000000
        /*0020*/ 	.short	0x0018
        /*0022*/ 	.short	0x0078
        /*0024*/ 	.byte	0x00, 0xf4, 0x21, 0x00


	//----- nvinfo : EIATTR_KPARAM_INFO
	.align		4
.L_12:
        /*0028*/ 	.byte	0x04, 0x17
        /*002a*/ 	.short	(.L_14 - .L_13)
.L_13:
        /*002c*/ 	.word	0x00000000
        /*0030*/ 	.short	0x0017
        /*0032*/ 	.short	0x0070
        /*0034*/ 	.byte	0x00, 0xf0, 0x11, 0x00


	//----- nvinfo : EIATTR_KPARAM_INFO
	.align		4
.L_14:
        /*0038*/ 	.byte	0x04, 0x17
        /*003a*/ 	.short	(.L_16 - .L_15)
.L_15:
        /*003c*/ 	.word	0x00000000
        /*0040*/ 	.short	0x0016
        /*0042*/ 	.short	0x006c
        /*0044*/ 	.byte	0x00, 0xf0, 0x11, 0x00


	//----- nvinfo : EIATTR_KPARAM_INFO
	.align		4
.L_16:
        /*0048*/ 	.byte	0x04, 0x17
        /*004a*/ 	.short	(.L_18 - .L_17)
.L_17:
        /*004c*/ 	.word	0x00000000
        /*0050*/ 	.short	0x0015
        /*0052*/ 	.short	0x0068
        /*0054*/ 	.byte	0x00, 0xf0, 0x11, 0x00


	//----- nvinfo : EIATTR_KPARAM_INFO
	.align		4
.L_18:
        /*0058*/ 	.byte	0x04, 0x17
        /*005a*/ 	.short	(.L_20 - .L_19)
.L_19:
        /*005c*/ 	.word	0x00000000
        /*0060*/ 	.short	0x0014
        /*0062*/ 	.short	0x0064
        /*0064*/ 	.byte	0x00, 0xf0, 0x11, 0x00


	//----- nvinfo : EIATTR_KPARAM_INFO
	.align		4
.L_20:
        /*0068*/ 	.byte	0x04, 0x17
        /*006a*/ 	.short	(.L_22 - .L_21)
.L_21:
        /*006c*/ 	.word	0x00000000
        /*0070*/ 	.short	0x0013
        /*0072*/ 	.short	0x0060
        /*0074*/ 	.byte	0x00, 0xf0, 0x11, 0x00


	//----- nvinfo : EIATTR_KPARAM_INFO
	.align		4
.L_22:
        /*0078*/ 	.byte	0x04, 0x17
        /*007a*/ 	.short	(.L_24 - .L_23)
.L_23:
        /*007c*/ 	.word	0x00000000
        /*0080*/ 	.short	0x0012
        /*0082*/ 	.short	0x005c
        /*0084*/ 	.byte	0x00, 0xf0, 0x11, 0x00


	//----- nvinfo : EIATTR_KPARAM_INFO
	.align		4
.L_24:
        /*0088*/ 	.byte	0x04, 0x17
        /*008a*/ 	.short	(.L_26 - .L_25)
.L_25:
        /*008c*/ 	.word	0x00000000
        /*0090*/ 	.short	0x0011
        /*0092*/ 	.short	0x0058
        /*0094*/ 	.byte	0x00, 0xf0, 0x11, 0x00


	//----- nvinfo : EIATTR_KPARAM_INFO
	.align		4
.L_26:
        /*0098*/ 	.byte	0x04, 0x17
        /*009a*/ 	.short	(.L_28 - .L_27)
.L_27:
        /*009c*/ 	.word	0x00000000
        /*00a0*/ 	.short	0x0010
        /*00a2*/ 	.short	0x0054
        /*00a4*/ 	.byte	0x00, 0xf0, 0x11, 0x00


	//----- nvinfo : EIATTR_KPARAM_INFO
	.align		4
.L_28:
        /*00a8*/ 	.byte	0x04, 0x17
        /*00aa*/ 	.short	(.L_30 - .L_29)
.L_29:
        /*00ac*/ 	.word	0x00000000
        /*00b0*/ 	.short	0x000f
        /*00b2*/ 	.short	0x0050
        /*00b4*/ 	.byte	0x00, 0xf0, 0x11, 0x00


	//----- nvinfo : EIATTR_KPARAM_INFO
	.align		4
.L_30:
        /*00b8*/ 	.byte	0x04, 0x17
        /*00ba*/ 	.short	(.L_32 - .L_31)
.L_31:
        /*00bc*/ 	.word	0x00000000
        /*00c0*/ 	.short	0x000e
        /*00c2*/ 	.short	0x004c
        /*00c4*/ 	.byte	0x00, 0xf0, 0x11, 0x00


	//----- nvinfo : EIATTR_KPARAM_INFO
	.align		4
.L_32:
        /*00c8*/ 	.byte	0x04, 0x17
        /*00ca*/ 	.short	(.L_34 - .L_33)
.L_33:
        /*00cc*/ 	.word	0x00000000
        /*00d0*/ 	.short	0x000d
        /*00d2*/ 	.short	0x0048
        /*00d4*/ 	.byte	0x00, 0xf0, 0x11, 0x00


	//----- nvinfo : EIATTR_KPARAM_INFO
	.align		4
.L_34:
        /*00d8*/ 	.byte	0x04, 0x17
        /*00da*/ 	.short	(.L_36 - .L_35)
.L_35:
        /*00dc*/ 	.word	0x00000000
        /*00e0*/ 	.short	0x000c
        /*00e2*/ 	.short	0x0044
        /*00e4*/ 	.byte	0x00, 0xf0, 0x11, 0x00


	//----- nvinfo : EIATTR_KPARAM_INFO
	.align		4
.L_36:
        /*00e8*/ 	.byte	0x04, 0x17
        /*00ea*/ 	.short	(.L_38 - .L_37)
.L_37:
        /*00ec*/ 	.word	0x00000000
        /*00f0*/ 	.short	0x000b
        /*00f2*/ 	.short	0x0040
        /*00f4*/ 	.byte	0x00, 0xf0, 0x11, 0x00


	//----- nvinfo : EIATTR_KPARAM_INFO
	.align		4
.L_38:
        /*00f8*/ 	.byte	0x04, 0x17
        /*00fa*/ 	.short	(.L_40 - .L_39)
.L_39:
        /*00fc*/ 	.word	0x00000000
        /*0100*/ 	.short	0x000a
        /*0102*/ 	.short	0x003c
        /*0104*/ 	.byte	0x00, 0xf0, 0x11, 0x00


	//----- nvinfo : EIATTR_KPARAM_INFO
	.align		4
.L_40:
        /*0108*/ 	.byte	0x04, 0x17
        /*010a*/ 	.short	(.L_42 - .L_41)
.L_41:
        /*010c*/ 	.word	0x00000000
        /*0110*/ 	.short	0x0009
        /*0112*/ 	.short	0x0038
        /*0114*/ 	.byte	0x00, 0xf0, 0x11, 0x00


	//----- nvinfo : EIATTR_KPARAM_INFO
	.align		4
.L_42:
        /*0118*/ 	.byte	0x04, 0x17
        /*011a*/ 	.short	(.L_44 - .L_43)
.L_43:
        /*011c*/ 	.word	0x00000000
        /*0120*/ 	.short	0x0008
        /*0122*/ 	.short	0x0034
        /*0124*/ 	.byte	0x00, 0xf0, 0x11, 0x00


	//----- nvinfo : EIATTR_KPARAM_INFO
	.align		4
.L_44:
        /*0128*/ 	.byte	0x04, 0x17
        /*012a*/ 	.short	(.L_46 - .L_45)
.L_45:
        /*012c*/ 	.word	0x00000000
        /*0130*/ 	.short	0x0007
        /*0132*/ 	.short	0x0030
        /*0134*/ 	.byte	0x00, 0xf0, 0x11, 0x00


	//----- nvinfo : EIATTR_KPARAM_INFO
	.align		4
.L_46:
        /*0138*/ 	.byte	0x04, 0x17
        /*013a*/ 	.short	(.L_48 - .L_47)
.L_47:
        /*013c*/ 	.word	0x00000000
        /*0140*/ 	.short	0x0006
        /*0142*/ 	.short	0x002c
        /*0144*/ 	.byte	0x00, 0xf0, 0x11, 0x00


	//----- nvinfo : EIATTR_KPARAM_INFO
	.align		4
.L_48:
        /*0148*/ 	.byte	0x04, 0x17
        /*014a*/ 	.short	(.L_50 - .L_49)
.L_49:
        /*014c*/ 	.word	0x00000000
        /*0150*/ 	.short	0x0005
        /*0152*/ 	.short	0x0028
        /*0154*/ 	.byte	0x00, 0xf0, 0x11, 0x00


	//----- nvinfo : EIATTR_KPARAM_INFO
	.align		4
.L_50:
        /*0158*/ 	.byte	0x04, 0x17
        /*015a*/ 	.short	(.L_52 - .L_51)
.L_51:
        /*015c*/ 	.word	0x00000000
        /*0160*/ 	.short	0x0004
        /*0162*/ 	.short	0x0020
        /*0164*/ 	.byte	0x00, 0xf4, 0x21, 0x00


	//----- nvinfo : EIATTR_KPARAM_INFO
	.align		4
.L_52:
        /*0168*/ 	.byte	0x04, 0x17
        /*016a*/ 	.short	(.L_54 - .L_53)
.L_53:
        /*016c*/ 	.word	0x00000000
        /*0170*/ 	.short	0x0003
        /*0172*/ 	.short	0x0018
        /*0174*/ 	.byte	0x00, 0xf4, 0x21, 0x00


	//----- nvinfo : EIATTR_KPARAM_INFO
	.align		4
.L_54:
        /*0178*/ 	.byte	0x04, 0x17
        /*017a*/ 	.short	(.L_56 - .L_55)
.L_55:
        /*017c*/ 	.word	0x00000000
        /*0180*/ 	.short	0x0002
        /*0182*/ 	.short	0x0010
        /*0184*/ 	.byte	0x00, 0xf4, 0x21, 0x00


	//----- nvinfo : EIATTR_KPARAM_INFO
	.align		4
.L_56:
        /*0188*/ 	.byte	0x04, 0x17
        /*018a*/ 	.short	(.L_58 - .L_57)
.L_57:
        /*018c*/ 	.word	0x00000000
        /*0190*/ 	.short	0x0001
        /*0192*/ 	.short	0x0008
        /*0194*/ 	.byte	0x00, 0xf4, 0x21, 0x00


	//----- nvinfo : EIATTR_KPARAM_INFO
	.align		4
.L_58:
        /*0198*/ 	.byte	0x04, 0x17
        /*019a*/ 	.short	(.L_60 - .L_59)
.L_59:
        /*019c*/ 	.word	0x00000000
        /*01a0*/ 	.short	0x0000
        /*01a2*/ 	.short	0x0000
        /*01a4*/ 	.byte	0x00, 0xf4, 0x21, 0x00


	//----- nvinfo : EIATTR_SPARSE_MMA_MASK
	.align		4
.L_60:
        /*01a8*/ 	.byte	0x03, 0x50
        /*01aa*/ 	.short	0x0000


	//----- nvinfo : EIATTR_MAXREG_COUNT
	.align		4
        /*01ac*/ 	.byte	0x03, 0x1b
        /*01ae*/ 	.short	0x0080


	//----- nvinfo : EIATTR_NUM_BARRIERS
	.align		4
        /*01b0*/ 	.byte	0x02, 0x4c
        /*01b2*/ 	.byte	0x01
	.zero		1


	//----- nvinfo : EIATTR_ANNOTATIONS
	.align		4
        /*01b4*/ 	.byte	0x04, 0x55
        /*01b6*/ 	.short	(.L_62 - .L_61)


	//   ....[0]....
.L_61:
        /*01b8*/ 	.word	0x00000001
        /*01bc*/ 	.byte	0x30, 0x0c, 0x00, 0x00, 0x01, 0x00, 0x00, 0x00, 0x70, 0x0c, 0x00, 0x00, 0x01, 0x00, 0x00, 0x00
        /*01cc*/ 	.byte	0x10, 0x0d, 0x00, 0x00, 0x01, 0x00, 0x00, 0x00, 0x50, 0x0d, 0x00, 0x00, 0x01, 0x00, 0x00, 0x00
        /*01dc*/ 	.byte	0xc0, 0x0d, 0x00, 0x00, 0x01, 0x00, 0x00, 0x00, 0xa0, 0x0e, 0x00, 0x00, 0x01, 0x00, 0x00, 0x00
        /*01ec*/ 	.byte	0xe0, 0x0e, 0x00, 0x00, 0x01, 0x00, 0x00, 0x00, 0x30, 0x11, 0x00, 0x00, 0x01, 0x00, 0x00, 0x00
        /*01fc*/ 	.byte	0x40, 0x11, 0x00, 0x00, 0x01, 0x00, 0x00, 0x00, 0x50, 0x11, 0x00, 0x00, 0x01, 0x00, 0x00, 0x00
        /*020c*/ 	.byte	0x60, 0x11, 0x00, 0x00, 0x01, 0x00, 0x00, 0x00, 0x70, 0x11, 0x00, 0x00, 0x01, 0x00, 0x00, 0x00
        /*021c*/ 	.byte	0x80, 0x11, 0x00, 0x00, 0x01, 0x00, 0x00, 0x00, 0x90, 0x11, 0x00, 0x00, 0x01, 0x00, 0x00, 0x00
        /*022c*/ 	.byte	0xa0, 0x11, 0x00, 0x00, 0x01, 0x00, 0x00, 0x00, 0xf0, 0x13, 0x00, 0x00


	//----- nvinfo : EIATTR_MERCURY_ISA_VERSION
	.align		4
.L_62:
        /*0238*/ 	.byte	0x03, 0x5f
        /*023a*/ 	.short	0x0101


	//----- nvinfo : EIATTR_COOP_GROUP_MASK_REGIDS
	.align		4
        /*023c*/ 	.byte	0x04, 0x29
        /*023e*/ 	.short	(.L_64 - .L_63)


	//   ....[0]....
.L_63:
        /*0240*/ 	.word	0xffffffff


	//   ....[1]....
        /*0244*/ 	.word	0xffffffff


	//   ....[2]....
        /*0248*/ 	.word	0xffffffff


	//   ....[3]....
        /*024c*/ 	.word	0xffffffff


	//   ....[4]....
        /*0250*/ 	.word	0xffffffff


	//   ....[5]....
        /*0254*/ 	.word	0xffffffff


	//   ....[6]....
        /*0258*/ 	.word	0xffffffff


	//   ....[7]....
        /*025c*/ 	.word	0xffffffff


	//----- nvinfo : EIATTR_COOP_GROUP_INSTR_OFFSETS
	.align		4
.L_64:
        /*0260*/ 	.byte	0x04, 0x28
        /*0262*/ 	.short	(.L_66 - .L_65)


	//   ....[0]....
.L_65:
        /*0264*/ 	.word	0x00002b60


	//   ....[1]....
        /*0268*/ 	.word	0x00002dc0


	//   ....[2]....
        /*026c*/ 	.word	0x00003440


	//   ....[3]....
        /*0270*/ 	.word	0x000034f0


	//   ....[4]....
        /*0274*/ 	.word	0x000046f0


	//   ....[5]....
        /*0278*/ 	.word	0x00004700


	//   ....[6]....
        /*027c*/ 	.word	0x00004750


	//   ....[7]....
        /*0280*/ 	.word	0x00004770


	//----- nvinfo : EIATTR_EXIT_INSTR_OFFSETS
	.align		4
.L_66:
        /*0284*/ 	.byte	0x04, 0x1c
        /*0286*/ 	.short	(.L_68 - .L_67)


	//   ....[0]....
.L_67:
        /*0288*/ 	.word	0x00005910


	//   ....[1]....
        /*028c*/ 	.word	0x00005940


	//----- nvinfo : EIATTR_REQNTID
	.align		4
.L_68:
        /*0290*/ 	.byte	0x04, 0x10
        /*0292*/ 	.short	(.L_70 - .L_69)
.L_69:
        /*0294*/ 	.word	0x00000200
        /*0298*/ 	.word	0x00000001
        /*029c*/ 	.word	0x00000001


	//----- nvinfo : EIATTR_CBANK_PARAM_SIZE
	.align		4
.L_70:
        /*02a0*/ 	.byte	0x03, 0x19
        /*02a2*/ 	.short	0x0088


	//----- nvinfo : EIATTR_PARAM_CBANK
	.align		4
        /*02a4*/ 	.byte	0x04, 0x0a
        /*02a6*/ 	.short	(.L_72 - .L_71)
	.align		4
.L_71:
        /*02a8*/ 	.word	index@(.nv.constant0.attn_fwd)
        /*02ac*/ 	.short	0x0210
        /*02ae*/ 	.short	0x0088


	//----- nvinfo : EIATTR_SW_WAR
	.align		4
.L_72:
        /*02b0*/ 	.byte	0x04, 0x36
        /*02b2*/ 	.short	(.L_74 - .L_73)
.L_73:
        /*02b4*/ 	.word	0x00000008
.L_74:


//--------------------- .nv.callgraph             --------------------------
	.section	.nv.callgraph,"",@"SHT_CUDA_CALLGRAPH"
	.align	4
	.sectionentsize	8
	.align		4
        /*0000*/ 	.word	0x00000000
	.align		4
        /*0004*/ 	.word	0xffffffff
	.align		4
        /*0008*/ 	.word	0x00000000
	.align		4
        /*000c*/ 	.word	0xfffffffe
	.align		4
        /*0010*/ 	.word	0x00000000
	.align		4
        /*0014*/ 	.word	0xfffffffd
	.align		4
        /*0018*/ 	.word	0x00000000
	.align		4
        /*001c*/ 	.word	0xfffffffc


//--------------------- .nv.constant4             --------------------------
	.section	.nv.constant4,"a",@progbits
	.align	8
	.align		8
.nv.constant4:
        /*0000*/ 	.dword	_$_str


//--------------------- .text.attn_fwd            --------------------------
	.section	.text.attn_fwd,"ax",@progbits
	.align	128
        .global         attn_fwd
        .type           attn_fwd,@function
        .size           attn_fwd,(.L_x_3 - attn_fwd)
        .other          attn_fwd,@"STO_CUDA_ENTRY STV_DEFAULT"
attn_fwd:
.text.attn_fwd:
[----:B------:R-:W0:Y:S01]  /*0000*/  LDC R1, c[0x0][0x28] ;  /* 0x00000a00ff017b82 */ /* 0x000e220000000800 */
[----:B------:R-:W1:Y:S07]  /*0010*/  S2R R104, SR_TID.X ;  /* 0x0000000000687919 */ /* 0x000e6e0000002100 */
[----:B------:R-:W2:Y:S01]  /*0020*/  S2UR UR20, SR_CTAID.Y ;  /* 0x00000000001479c3 */ /* 0x000ea20000002600 */
[----:B------:R-:W-:Y:S01]  /*0030*/  ULDC.64 UR4, c[0x0][0x240] ;  /* 0x0000900000047ab9 */ /* 0x000fe20000000a00 */
[----:B------:R-:W-:Y:S01]  /*0040*/  ULDC.64 UR32, c[0x0][0x208] ;  /* 0x0000820000207ab9 */ /* 0x000fe20000000a00 */
[----:B------:R-:W3:Y:S01]  /*0050*/  S2R R0, SR_CTAID.X ;  /* 0x0000000000007919 */ /* 0x000ee20000002500 */
[----:B0-----:R-:W-:-:S04]  /*0060*/  VIADD R1, R1, 0xffffffc0 ;  /* 0xffffffc001017836 */ /* 0x001fc80000000000 */
[----:B------:R-:W0:Y:S08]  /*0070*/  LDC R31, c[0x0][0x248] ;  /* 0x00009200ff1f7b82 */ /* 0x000e300000000800 */
[----:B------:R-:W4:Y:S01]  /*0080*/  LDC.64 R28, c[0x0][0x210] ;  /* 0x00008400ff1c7b82 */ /* 0x000f220000000a00 */
[----:B--2---:R-:W-:-:S04]  /*0090*/  UIMAD UR4, UR20, UR4, URZ ;  /* 0x00000004140472a4 */ /* 0x004fc8000f8e023f */
[----:B------:R-:W-:Y:S01]  /*00a0*/  USHF.L.U32 UR6, UR4, 0x1, URZ ;  /* 0x0000000104067899 */ /* 0x000fe2000800063f */
[----:B-1----:R-:W-:Y:S02]  /*00b0*/  SHF.R.U32.HI R2, RZ, 0x8, R104 ;  /* 0x00000008ff027819 */ /* 0x002fe40000011668 */
[----:B---3--:R-:W-:Y:S02]  /*00c0*/  PRMT R3, R104, 0x6540, R0 ;  /* 0x0000654068037816 */ /* 0x008fe40000000000 */
[----:B------:R-:W-:-:S03]  /*00d0*/  SGXT.U32 R2, R2, 0x1 ;  /* 0x000000010202781a */ /* 0x000fc60000000000 */
[----:B------:R-:W-:Y:S01]  /*00e0*/  IMAD R0, R3, UR5, RZ ;  /* 0x0000000503007c24 */ /* 0x000fe2000f8e02ff */
[----:B------:R-:W-:Y:S01]  /*00f0*/  UIMAD.WIDE UR4, UR4, 0x2, URZ ;  /* 0x00000002040478a5 */ /* 0x000fe2000f8e023f */
[----:B0-----:R-:W-:Y:S02]  /*0100*/  IMAD R5, R2, R31, RZ ;  /* 0x0000001f02057224 */ /* 0x001fe400078e02ff */
[C---:B------:R-:W-:Y:S02]  /*0110*/  IMAD.SHL.U32 R3, R0.reuse, 0x2, RZ ;  /* 0x0000000200037824 */ /* 0x040fe400078e00ff */
[----:B------:R-:W-:-:S03]  /*0120*/  IMAD.HI R0, R0, 0x2, RZ ;  /* 0x0000000200007827 */ /* 0x000fc600078e02ff */
[----:B----4-:R-:W-:Y:S01]  /*0130*/  IADD3 R27, P0, P1, R3, UR6, R28 ;  /* 0x00000006031b7c10 */ /* 0x010fe2000f91e01c */
[----:B------:R-:W-:-:S03]  /*0140*/  IMAD R6, R31, 0x2, R5 ;  /* 0x000000021f067824 */ /* 0x000fc600078e0205 */
[----:B------:R-:W-:Y:S01]  /*0150*/  IADD3.X R29, R0, UR5, R29, P0, P1 ;  /* 0x00000005001d7c10 */ /* 0x000fe200087e241d */
[----:B------:R-:W-:Y:S01]  /*0160*/  IMAD R0, R31, 0x2, R6 ;  /* 0x000000021f007824 */ /* 0x000fe200078e0206 */
[-C--:B------:R-:W-:Y:S02]  /*0170*/  LEA R2, P0, R5, R27.reuse, 0x1 ;  /* 0x0000001b05027211 */ /* 0x080fe400078008ff */
[C---:B------:R-:W-:Y:S01]  /*0180*/  LEA R4, P1, R6.reuse, R27, 0x1 ;  /* 0x0000001b06047211 */ /* 0x040fe200078208ff */
[----:B------:R-:W-:Y:S01]  /*0190*/  IMAD R9, R31, 0x2, R0 ;  /* 0x000000021f097824 */ /* 0x000fe200078e0200 */
[-C--:B------:R-:W-:Y:S02]  /*01a0*/  LEA.HI.X.SX32 R3, R5, R29.reuse, 0x1, P0 ;  /* 0x0000001d05037211 */ /* 0x080fe400000f0eff */
[----:B------:R-:W-:Y:S02]  /*01b0*/  LEA.HI.X.SX32 R5, R6, R29, 0x1, P1 ;  /* 0x0000001d06057211 */ /* 0x000fe400008f0eff */
[C---:B------:R-:W-:Y:S01]  /*01c0*/  LEA R6, P0, R0.reuse, R27, 0x1 ;  /* 0x0000001b00067211 */ /* 0x040fe200078008ff */
[----:B------:R0:W2:Y:S03]  /*01d0*/  LDG.E.U16 R18, desc[UR32][R2.64] ;  /* 0x0000002002127981 */ /* 0x0000a6000c1e1500 */
[----:B------:R-:W-:Y:S01]  /*01e0*/  LEA.HI.X.SX32 R7, R0, R29, 0x1, P0 ;  /* 0x0000001d00077211 */ /* 0x000fe200000f0eff */
[----:B------:R-:W-:Y:S01]  /*01f0*/  IMAD R0, R31, 0x2, R9 ;  /* 0x000000021f007824 */ /* 0x000fe200078e0209 */
[-C--:B------:R-:W-:Y:S01]  /*0200*/  LEA R8, P0, R9, R27.reuse, 0x1 ;  /* 0x0000001b09087211 */ /* 0x080fe200078008ff */
[----:B------:R1:W3:Y:S02]  /*0210*/  LDG.E.U16 R19, desc[UR32][R4.64] ;  /* 0x0000002004137981 */ /* 0x0002e4000c1e1500 */
[----:B------:R-:W-:Y:S01]  /*0220*/  IMAD R12, R31, 0x2, R0 ;  /* 0x000000021f0c7824 */ /* 0x000fe200078e0200 */
[----:B------:R-:W-:Y:S01]  /*0230*/  LEA R10, P1, R0, R27, 0x1 ;  /* 0x0000001b000a7211 */ /* 0x000fe200078208ff */
[----:B------:R4:W5:Y:S01]  /*0240*/  LDG.E.U16 R20, desc[UR32][R6.64] ;  /* 0x0000002006147981 */ /* 0x000962000c1e1500 */
[----:B------:R-:W-:-:S02]  /*0250*/  LEA.HI.X.SX32 R9, R9, R29, 0x1, P0 ;  /* 0x0000001d09097211 */ /* 0x000fc400000f0eff */
[----:B------:R-:W-:Y:S01]  /*0260*/  LEA.HI.X.SX32 R11, R0, R29, 0x1, P1 ;  /* 0x0000001d000b7211 */ /* 0x000fe200008f0eff */
[C---:B------:R-:W-:Y:S01]  /*0270*/  IMAD R0, R31.reuse, 0x2, R12 ;  /* 0x000000021f007824 */ /* 0x040fe200078e020c */
[C---:B0-----:R-:W-:Y:S01]  /*0280*/  LEA R2, P0, R12.reuse, R27, 0x1 ;  /* 0x0000001b0c027211 */ /* 0x041fe200078008ff */
[----:B------:R-:W5:Y:S02]  /*0290*/  LDG.E.U16 R21, desc[UR32][R8.64] ;  /* 0x0000002008157981 */ /* 0x000f64000c1e1500 */
[C---:B------:R-:W-:Y:S01]  /*02a0*/  IMAD R13, R31.reuse, 0x2, R0 ;  /* 0x000000021f0d7824 */ /* 0x040fe200078e0200 */
[----:B------:R-:W-:Y:S01]  /*02b0*/  LEA.HI.X.SX32 R3, R12, R29, 0x1, P0 ;  /* 0x0000001d0c037211 */ /* 0x000fe200000f0eff */
[----:B------:R0:W3:Y:S01]  /*02c0*/  LDG.E.U16 R22, desc[UR32][R10.64] ;  /* 0x000000200a167981 */ /* 0x0000e2000c1e1500 */
[C---:B-1----:R-:W-:Y:S01]  /*02d0*/  LEA R4, P0, R0.reuse, R27, 0x1 ;  /* 0x0000001b00047211 */ /* 0x042fe200078008ff */
[C---:B------:R-:W-:Y:S02]  /*02e0*/  IMAD R12, R31.reuse, 0x2, R13 ;  /* 0x000000021f0c7824 */ /* 0x040fe400078e020d */
[----:B------:R-:W5:Y:S01]  /*02f0*/  LDG.E.U16 R23, desc[UR32][R2.64] ;  /* 0x0000002002177981 */ /* 0x000f62000c1e1500 */
[----:B------:R-:W-:Y:S01]  /*0300*/  LEA.HI.X.SX32 R5, R0, R29, 0x1, P0 ;  /* 0x0000001d00057211 */ /* 0x000fe200000f0eff */
[----:B------:R-:W-:Y:S01]  /*0310*/  IMAD R0, R31, 0x2, R12 ;  /* 0x000000021f007824 */ /* 0x000fe200078e020c */
[----:B----4-:R-:W-:-:S03]  /*0320*/  LEA R6, P0, R13, R27, 0x1 ;  /* 0x0000001b0d067211 */ /* 0x010fc600078008ff */
[----:B------:R-:W-:Y:S01]  /*0330*/  IMAD R16, R31, 0x2, R0 ;  /* 0x000000021f107824 */ /* 0x000fe200078e0200 */
[----:B------:R-:W-:Y:S01]  /*0340*/  LEA.HI.X.SX32 R7, R13, R29, 0x1, P0 ;  /* 0x0000001d0d077211 */ /* 0x000fe200000f0eff */
[----:B------:R1:W4:Y:S02]  /*0350*/  LDG.E.U16 R24, desc[UR32][R4.64] ;  /* 0x0000002004187981 */ /* 0x000324000c1e1500 */
[C---:B------:R-:W-:Y:S01]  /*0360*/  IMAD R17, R31.reuse, 0x2, R16 ;  /* 0x000000021f117824 */ /* 0x040fe200078e0210 */
[C---:B0-----:R-:W-:Y:S01]  /*0370*/  LEA R10, P0, R0.reuse, R27, 0x1 ;  /* 0x0000001b000a7211 */ /* 0x041fe200078008ff */
[----:B------:R0:W4:Y:S02]  /*0380*/  LDG.E.U16 R25, desc[UR32][R6.64] ;  /* 0x0000002006197981 */ /* 0x000124000c1e1500 */
[C---:B------:R-:W-:Y:S01]  /*0390*/  IMAD R13, R31.reuse, 0x2, R17 ;  /* 0x000000021f0d7824 */ /* 0x040fe200078e0211 */
[----:B------:R-:W-:Y:S02]  /*03a0*/  LEA.HI.X.SX32 R11, R0, R29, 0x1, P0 ;  /* 0x0000001d000b7211 */ /* 0x000fe400000f0eff */
[----:B------:R-:W-:Y:S01]  /*03b0*/  LEA R8, P1, R12, R27, 0x1 ;  /* 0x0000001b0c087211 */ /* 0x000fe200078208ff */
[----:B------:R-:W-:-:S02]  /*03c0*/  IMAD R0, R31, 0x2, R13 ;  /* 0x000000021f007824 */ /* 0x000fc400078e020d */
[----:B------:R-:W4:Y:S01]  /*03d0*/  LDG.E.U16 R10, desc[UR32][R10.64] ;  /* 0x000000200a0a7981 */ /* 0x000f22000c1e1500 */
[----:B------:R-:W-:Y:S01]  /*03e0*/  LEA.HI.X.SX32 R9, R12, R29, 0x1, P1 ;  /* 0x0000001d0c097211 */ /* 0x000fe200008f0eff */
[----:B-1----:R-:W-:Y:S01]  /*03f0*/  IMAD R5, R31, 0x2, R0 ;  /* 0x000000021f057824 */ /* 0x002fe200078e0200 */
[CC--:B------:R-:W-:Y:S02]  /*0400*/  LEA R14, P1, R0.reuse, R27.reuse, 0x1 ;  /* 0x0000001b000e7211 */ /* 0x0c0fe400078208ff */
[----:B------:R-:W-:Y:S01]  /*0410*/  LEA R12, P0, R13, R27, 0x1 ;  /* 0x0000001b0d0c7211 */ /* 0x000fe200078008ff */
[----:B------:R1:W5:Y:S01]  /*0420*/  LDG.E.U16 R26, desc[UR32][R8.64] ;  /* 0x00000020081a7981 */ /* 0x000362000c1e1500 */
[-C--:B------:R-:W-:Y:S01]  /*0430*/  LEA.HI.X.SX32 R15, R0, R29.reuse, 0x1, P1 ;  /* 0x0000001d000f7211 */ /* 0x080fe200008f0eff */
[----:B------:R-:W-:Y:S01]  /*0440*/  IMAD R0, R31, 0x2, R5 ;  /* 0x000000021f007824 */ /* 0x000fe200078e0205 */
[----:B------:R-:W-:Y:S02]  /*0450*/  LEA.HI.X.SX32 R13, R13, R29, 0x1, P0 ;  /* 0x0000001d0d0d7211 */ /* 0x000fe400000f0eff */
[-C--:B0-----:R-:W-:Y:S01]  /*0460*/  LEA R6, P1, R5, R27.reuse, 0x1 ;  /* 0x0000001b05067211 */ /* 0x081fe200078208ff */
[----:B------:R-:W4:Y:S01]  /*0470*/  LDG.E.U16 R14, desc[UR32][R14.64] ;  /* 0x000000200e0e7981 */ /* 0x000f22000c1e1500 */
[----:B------:R-:W-:-:S02]  /*0480*/  LEA R2, P0, R16, R27, 0x1 ;  /* 0x0000001b10027211 */ /* 0x000fc400078008ff */
[-C--:B------:R-:W-:Y:S01]  /*0490*/  LEA.HI.X.SX32 R7, R5, R29.reuse, 0x1, P1 ;  /* 0x0000001d05077211 */ /* 0x080fe200008f0eff */
[----:B------:R0:W4:Y:S01]  /*04a0*/  LDG.E.U16 R12, desc[UR32][R12.64] ;  /* 0x000000200c0c7981 */ /* 0x000122000c1e1500 */
[----:B------:R-:W-:Y:S02]  /*04b0*/  LEA.HI.X.SX32 R3, R16, R29, 0x1, P0 ;  /* 0x0000001d10037211 */ /* 0x000fe400000f0eff */
[CC--:B-1----:R-:W-:Y:S01]  /*04c0*/  LEA R8, P1, R0.reuse, R27.reuse, 0x1 ;  /* 0x0000001b00087211 */ /* 0x0c2fe200078208ff */
[----:B------:R-:W4:Y:S01]  /*04d0*/  LDG.E.U16 R6, desc[UR32][R6.64] ;  /* 0x0000002006067981 */ /* 0x000f22000c1e1500 */
[C---:B------:R-:W-:Y:S02]  /*04e0*/  LEA R4, P0, R17.reuse, R27, 0x1 ;  /* 0x0000001b11047211 */ /* 0x040fe400078008ff */
[-C--:B------:R-:W-:Y:S01]  /*04f0*/  LEA.HI.X.SX32 R9, R0, R29.reuse, 0x1, P1 ;  /* 0x0000001d00097211 */ /* 0x080fe200008f0eff */
[----:B------:R1:W4:Y:S01]  /*0500*/  LDG.E.U16 R2, desc[UR32][R2.64] ;  /* 0x0000002002027981 */ /* 0x000322000c1e1500 */
[----:B------:R-:W-:-:S04]  /*0510*/  LEA.HI.X.SX32 R5, R17, R29, 0x1, P0 ;  /* 0x0000001d11057211 */ /* 0x000fc800000f0eff */
[----:B------:R-:W4:Y:S04]  /*0520*/  LDG.E.U16 R9, desc[UR32][R8.64] ;  /* 0x0000002008097981 */ /* 0x000f28000c1e1500 */
[----:B------:R1:W4:Y:S01]  /*0530*/  LDG.E.U16 R4, desc[UR32][R4.64] ;  /* 0x0000002004047981 */ /* 0x000322000c1e1500 */
[----:B------:R-:W0:Y:S01]  /*0540*/  S2UR UR4, SR_CgaCtaId ;  /* 0x00000000000479c3 */ /* 0x000e220000008800 */
[----:B------:R-:W-:Y:S02]  /*0550*/  UMOV UR21, 0x400 ;  /* 0x0000040000157882 */ /* 0x000fe40000000000 */
[----:B0-----:R-:W-:-:S05]  /*0560*/  ULEA UR21, UR4, UR21, 0x18 ;  /* 0x0000001504157291 */ /* 0x001fca000f8ec03f */
[----:B------:R-:W0:Y:S01]  /*0570*/  S2UR UR4, SR_CTAID.X ;  /* 0x00000000000479c3 */ /* 0x000e220000002500 */
[C---:B------:R-:W-:Y:S01]  /*0580*/  IMAD.SHL.U32 R0, R104.reuse, 0x2, RZ ;  /* 0x0000000268007824 */ /* 0x040fe200078e00ff */
[----:B------:R-:W-:Y:S02]  /*0590*/  LOP3.LUT R11, R104, 0xc0, RZ, 0xc0, !PT ;  /* 0x000000c0680b7812 */ /* 0x000fe400078ec0ff */
[----:B------:R-:W-:Y:S02]  /*05a0*/  SHF.R.S32.HI R13, RZ, 0x8, R104 ;  /* 0x00000008ff0d7819 */ /* 0x000fe40000011468 */
[----:B------:R-:W-:Y:S02]  /*05b0*/  LOP3.LUT R16, R0, 0x7e, RZ, 0xc0, !PT ;  /* 0x0000007e00107812 */ /* 0x000fe400078ec0ff */
[----:B------:R-:W-:-:S03]  /*05c0*/  SGXT R0, R13, 0x1 ;  /* 0x000000010d00781a */ /* 0x000fc60000000200 */
[----:B-1----:R-:W-:Y:S01]  /*05d0*/  IMAD R3, R11, 0x40, R16 ;  /* 0x000000400b037824 */ /* 0x002fe200078e0210 */
[----:B0-----:R-:W-:-:S04]  /*05e0*/  USHF.L.U32 UR4, UR4, 0x8, URZ ;  /* 0x0000000804047899 */ /* 0x001fc8000800063f */
[----:B------:R-:W-:-:S04]  /*05f0*/  UIADD3 UR36, UR4, 0x100, URZ ;  /* 0x0000010004247890 */ /* 0x000fc8000fffe03f */
[----:B------:R-:W-:Y:S01]  /*0600*/  UISETP.GE.AND UP0, UPT, UR36, 0x1, UPT ;  /* 0x000000012400788c */ /* 0x000fe2000bf06270 */
[----:B------:R-:W-:-:S05]  /*0610*/  LOP3.LUT R3, R3, 0x90, R0, 0x78, !PT ;  /* 0x0000009003037812 */ /* 0x000fca00078e7800 */
[----:B------:R-:W-:Y:S02]  /*0620*/  PLOP3.LUT P0, PT, PT, PT, UP0, 0x80, 0x0 ;  /* 0x000000000000781c */ /* 0x000fe40003f0f008 */
[C---:B------:R-:W-:Y:S02]  /*0630*/  LOP3.LUT R0, R3.reuse, 0x20, RZ, 0x3c, !PT ;  /* 0x0000002003007812 */ /* 0x040fe400078e3cff */
[C---:B------:R-:W-:Y:S02]  /*0640*/  LOP3.LUT R5, R3.reuse, 0x40, RZ, 0x3c, !PT ;  /* 0x0000004003057812 */ /* 0x040fe400078e3cff */
[----:B------:R-:W-:Y:S01]  /*0650*/  LOP3.LUT R28, R3, 0x60, RZ, 0x3c, !PT ;  /* 0x00000060031c7812 */ /* 0x000fe200078e3cff */
[----:B------:R-:W-:Y:S01]  /*0660*/  IMAD.MOV.U32 R73, RZ, RZ, -0x800000 ;  /* 0xff800000ff497424 */ /* 0x000fe200078e00ff */
[----:B------:R-:W-:Y:S01]  /*0670*/  CS2R R88, SRZ ;  /* 0x0000000000587805 */ /* 0x000fe2000001ff00 */
[----:B------:R-:W-:Y:S01]  /*0680*/  IMAD.MOV.U32 R8, RZ, RZ, 0x3f800000 ;  /* 0x3f800000ff087424 */ /* 0x000fe200078e00ff */
[----:B------:R-:W-:Y:S01]  /*0690*/  CS2R R90, SRZ ;  /* 0x00000000005a7805 */ /* 0x000fe2000001ff00 */
[----:B------:R-:W-:Y:S01]  /*06a0*/  IMAD.MOV.U32 R7, RZ, RZ, 0x3f800000 ;  /* 0x3f800000ff077424 */ /* 0x000fe200078e00ff */
[----:B------:R-:W-:Y:S01]  /*06b0*/  CS2R R92, SRZ ;  /* 0x00000000005c7805 */ /* 0x000fe2000001ff00 */
[----:B------:R-:W-:Y:S01]  /*06c0*/  IMAD.MOV.U32 R52, RZ, RZ, -0x800000 ;  /* 0xff800000ff347424 */ /* 0x000fe200078e00ff */
[----:B------:R-:W-:-:S02]  /*06d0*/  CS2R R94, SRZ ;  /* 0x00000000005e7805 */ /* 0x000fc4000001ff00 */
[----:B------:R-:W-:Y:S02]  /*06e0*/  CS2R R96, SRZ ;  /* 0x0000000000607805 */ /* 0x000fe4000001ff00 */
[----:B------:R-:W-:Y:S02]  /*06f0*/  CS2R R98, SRZ ;  /* 0x0000000000627805 */ /* 0x000fe4000001ff00 */
[----:B------:R-:W-:Y:S02]  /*0700*/  CS2R R100, SRZ ;  /* 0x0000000000647805 */ /* 0x000fe4000001ff00 */
[----:B------:R-:W-:Y:S01]  /*0710*/  CS2R R102, SRZ ;  /* 0x0000000000667805 */ /* 0x000fe2000001ff00 */
[----:B--2---:R-:W-:Y:S04]  /*0720*/  STS.U16 [R3+UR21], R18 ;  /* 0x0000001203007988 */ /* 0x004fe80008000415 */
[----:B---3--:R-:W-:Y:S04]  /*0730*/  STS.U16 [R3+UR21+0x400], R22 ;  /* 0x0004001603007988 */ /* 0x008fe80008000415 */
[----:B-----5:R-:W-:Y:S04]  /*0740*/  STS.U16 [R3+UR21+0x800], R26 ;  /* 0x0008001a03007988 */ /* 0x020fe80008000415 */
[----:B----4-:R-:W-:Y:S04]  /*0750*/  STS.U16 [R3+UR21+0xc00], R12 ;  /* 0x000c000c03007988 */ /* 0x010fe80008000415 */
[----:B------:R-:W-:Y:S04]  /*0760*/  STS.U16 [R0+UR21+0x100], R19 ;  /* 0x0001001300007988 */ /* 0x000fe80008000415 */
[----:B------:R-:W-:Y:S04]  /*0770*/  STS.U16 [R0+UR21+0x500], R23 ;  /* 0x0005001700007988 */ /* 0x000fe80008000415 */
[----:B------:R-:W-:Y:S04]  /*0780*/  STS.U16 [R0+UR21+0x900], R10 ;  /* 0x0009000a00007988 */ /* 0x000fe80008000415 */
[----:B------:R0:W-:Y:S04]  /*0790*/  STS.U16 [R0+UR21+0xd00], R14 ;  /* 0x000d000e00007988 */ /* 0x0001e80008000415 */
[----:B------:R1:W-:Y:S04]  /*07a0*/  STS.U16 [R5+UR21+0x200], R20 ;  /* 0x0002001405007988 */ /* 0x0003e80008000415 */
[----:B------:R1:W-:Y:S04]  /*07b0*/  STS.U16 [R5+UR21+0x600], R24 ;  /* 0x0006001805007988 */ /* 0x0003e80008000415 */
[----:B------:R1:W-:Y:S04]  /*07c0*/  STS.U16 [R5+UR21+0xa00], R2 ;  /* 0x000a000205007988 */ /* 0x0003e80008000415 */
[----:B------:R1:W-:Y:S01]  /*07d0*/  STS.U16 [R5+UR21+0xe00], R6 ;  /* 0x000e000605007988 */ /* 0x0003e20008000415 */
[----:B0-----:R-:W-:-:S03]  /*07e0*/  LOP3.LUT R0, R104, 0x1ff, RZ, 0xc0, !PT ;  /* 0x000001ff68007812 */ /* 0x001fc600078ec0ff */
[----:B------:R1:W-:Y:S04]  /*07f0*/  STS.U16 [R28+UR21+0x300], R21 ;  /* 0x000300151c007988 */ /* 0x0003e80008000415 */
[----:B------:R1:W-:Y:S04]  /*0800*/  STS.U16 [R28+UR21+0x700], R25 ;  /* 0x000700191c007988 */ /* 0x0003e80008000415 */
[----:B------:R1:W-:Y:S04]  /*0810*/  STS.U16 [R28+UR21+0xb00], R4 ;  /* 0x000b00041c007988 */ /* 0x0003e80008000415 */
[----:B------:R1:W-:Y:S01]  /*0820*/  STS.U16 [R28+UR21+0xf00], R9 ;  /* 0x000f00091c007988 */ /* 0x0003e20008000415 */
[----:B------:R-:W-:Y:S05]  /*0830*/  @!P0 BRA `(.L_x_0) ;  /* 0x0000004000048947 */ /* 0x000fea0003800000 */
[----:B-1----:R-:W-:Y:S01]  /*0840*/  LOP3.LUT R2, R104, 0x180, RZ, 0xc0, !PT ;  /* 0x0000018068027812 */ /* 0x002fe200078ec0ff */
[----:B------:R-:W-:Y:S01]  /*0850*/  ULDC.64 UR16, c[0x0][0x250] ;  /* 0x0000940000107ab9 */ /* 0x000fe20000000a00 */
[----:B------:R-:W-:Y:S01]  /*0860*/  LOP3.LUT R3, R16, 0x180, R104, 0xf8, !PT ;  /* 0x0000018010037812 */ /* 0x000fe200078ef868 */
[----:B------:R-:W-:Y:S01]  /*0870*/  IMAD.SHL.U32 R4, R0, 0x2, RZ ;  /* 0x0000000200047824 */ /* 0x000fe200078e00ff */
[----:B------:R-:W-:Y:S01]  /*0880*/  SHF.R.U32.HI R2, RZ, 0x3, R2 ;  /* 0x00000003ff027819 */ /* 0x000fe20000011602 */
[----:B------:R-:W-:Y:S01]  /*0890*/  UIMAD UR16, UR20, UR16, URZ ;  /* 0x00000010141072a4 */ /* 0x000fe2000f8e023f */
[C---:B------:R-:W-:Y:S01]  /*08a0*/  LOP3.LUT R0, R104.reuse, 0x1e0, RZ, 0xc0, !PT ;  /* 0x000001e068007812 */ /* 0x040fe200078ec0ff */
[----:B------:R-:W-:Y:S01]  /*08b0*/  ULDC UR5, c[0x0][0x258] ;  /* 0x0000960000057ab9 */ /* 0x000fe20000000800 */
[----:B------:R-:W-:Y:S01]  /*08c0*/  LOP3.LUT R7, R3, R2, RZ, 0x3c, !PT ;  /* 0x0000000203077212 */ /* 0x000fe200078e3cff */
[C---:B------:R-:W-:Y:S01]  /*08d0*/  IMAD.SHL.U32 R6, R104.reuse, 0x40, RZ ;  /* 0x0000004068067824 */ /* 0x040fe200078e00ff */
[----:B------:R-:W-:Y:S01]  /*08e0*/  LOP3.LUT R2, R104, 0x1f, RZ, 0xc0, !PT ;  /* 0x0000001f68027812 */ /* 0x000fe200078ec0ff */
[----:B------:R-:W0:Y:S01]  /*08f0*/  LDC R17, c[0x0][0x268] ;  /* 0x00009a00ff117b82 */ /* 0x000e220000000800 */
[----:B------:R-:W-:Y:S01]  /*0900*/  SHF.R.U32.HI R3, RZ, 0x2, R104 ;  /* 0x00000002ff037819 */ /* 0x000fe20000011668 */
[----:B------:R-:W-:Y:S01]  /*0910*/  ULDC.64 UR24, c[0x0][0x260] ;  /* 0x0000980000187ab9 */ /* 0x000fe20000000a00 */
[----:B------:R-:W-:Y:S01]  /*0920*/  SHF.R.U32.HI R11, RZ, 0x2, R11 ;  /* 0x00000002ff0b7819 */ /* 0x000fe2000001160b */
[----:B------:R-:W-:Y:S01]  /*0930*/  IMAD R5, R2, UR5, RZ ;  /* 0x0000000502057c24 */ /* 0x000fe2000f8e02ff */
[----:B------:R-:W-:Y:S01]  /*0940*/  USHF.L.U32 UR5, UR16, 0x1, URZ ;  /* 0x0000000110057899 */ /* 0x000fe2000800063f */
[----:B------:R-:W-:Y:S01]  /*0950*/  SHF.R.U32.HI R0, RZ, 0x1, R0 ;  /* 0x00000001ff007819 */ /* 0x000fe20000011600 */
[----:B------:R-:W-:Y:S01]  /*0960*/  UIMAD UR24, UR20, UR24, URZ ;  /* 0x00000018141872a4 */ /* 0x000fe2000f8e023f */
[----:B------:R-:W-:Y:S01]  /*0970*/  SGXT.U32 R3, R3, 0x3 ;  /* 0x000000030303781a */ /* 0x000fe20000000000 */
[----:B------:R-:W-:Y:S01]  /*0980*/  ULDC.64 UR6, c[0x0][0x218] ;  /* 0x0000860000067ab9 */ /* 0x000fe20000000a00 */
[----:B------:R-:W-:Y:S01]  /*0990*/  LOP3.LUT R2, R4, R11, RZ, 0x3c, !PT ;  /* 0x0000000b04027212 */ /* 0x000fe200078e3cff */
[----:B------:R-:W-:Y:S01]  /*09a0*/  IMAD.U32 R125, RZ, RZ, UR5 ;  /* 0x00000005ff7d7e24 */ /* 0x000fe2000f8e00ff */
[----:B------:R-:W-:Y:S01]  /*09b0*/  LOP3.LUT R3, R0, UR4, R3, 0xfe, !PT ;  /* 0x0000000400037c12 */ /* 0x000fe2000f8efe03 */
[----:B------:R-:W-:Y:S01]  /*09c0*/  IMAD.SHL.U32 R0, R5, 0x2, RZ ;  /* 0x0000000205007824 */ /* 0x000fe200078e00ff */
[----:B------:R-:W-:Y:S01]  /*09d0*/  LOP3.LUT R4, R7, 0x1000, R6, 0xf8, !PT ;  /* 0x0000100007047812 */ /* 0x000fe200078ef806 */
[----:B------:R-:W-:Y:S01]  /*09e0*/  UIMAD.WIDE UR4, UR16, 0x2, URZ ;  /* 0x00000002100478a5 */ /* 0x000fe2000f8e023f */
[----:B------:R-:W-:Y:S01]  /*09f0*/  LOP3.LUT R6, R104, 0x7f, RZ, 0xc0, !PT ;  /* 0x0000007f68067812 */ /* 0x000fe200078ec0ff */
[----:B------:R-:W-:Y:S01]  /*0a00*/  IMAD.HI R5, R5, 0x2, RZ ;  /* 0x0000000205057827 */ /* 0x000fe200078e02ff */
[--C-:B------:R-:W-:Y:S01]  /*0a10*/  SHF.R.U32.HI R8, RZ, 0x5, R104.reuse ;  /* 0x00000005ff087819 */ /* 0x100fe20000011668 */
[----:B------:R-:W-:Y:S01]  /*0a20*/  ULDC.64 UR8, c[0x0][0x220] ;  /* 0x0000880000087ab9 */ /* 0x000fe20000000a00 */
[----:B------:R-:W-:Y:S01]  /*0a30*/  IADD3 R125, P0, P1, R0, UR6, R125 ;  /* 0x00000006007d7c10 */ /* 0x000fe2000f91e07d */
[----:B------:R-:W-:Y:S01]  /*0a40*/  IMAD R7, R6, UR25, RZ ;  /* 0x0000001906077c24 */ /* 0x000fe2000f8e02ff */
[----:B------:R-:W-:Y:S01]  /*0a50*/  USHF.L.U32 UR6, UR24, 0x1, URZ ;  /* 0x0000000118067899 */ /* 0x000fe2000800063f */
[--C-:B------:R-:W-:Y:S01]  /*0a60*/  SHF.R.U32.HI R6, RZ, 0x5, R104.reuse ;  /* 0x00000005ff067819 */ /* 0x100fe20000011668 */
[----:B------:R-:W-:Y:S01]  /*0a70*/  IMAD.U32 R12, RZ, RZ, UR17 ;  /* 0x00000011ff0c7e24 */ /* 0x000fe2000f8e00ff */
[----:B------:R-:W-:Y:S01]  /*0a80*/  R2UR UR37, R8 ;  /* 0x00000000082572ca */ /* 0x000fe200000e0000 */
[----:B------:R-:W-:Y:S01]  /*0a90*/  IMAD.U32 R8, RZ, RZ, UR5 ;  /* 0x00000005ff087e24 */ /* 0x000fe2000f8e00ff */
[----:B------:R-:W-:Y:S01]  /*0aa0*/  SGXT.U32 R6, R6, 0x4 ;  /* 0x000000040606781a */ /* 0x000fe20000000000 */
[----:B------:R-:W-:Y:S01]  /*0ab0*/  IMAD.SHL.U32 R0, R7, 0x2, RZ ;  /* 0x0000000207007824 */ /* 0x000fe200078e00ff */
[----:B------:R-:W-:Y:S01]  /*0ac0*/  SHF.R.U32.HI R9, RZ, 0x7, R104 ;  /* 0x00000007ff097819 */ /* 0x000fe20000011668 */
[----:B------:R-:W-:Y:S01]  /*0ad0*/  IMAD.U32 R23, RZ, RZ, UR6 ;  /* 0x00000006ff177e24 */ /* 0x000fe2000f8e00ff */
[----:B------:R-:W-:Y:S01]  /*0ae0*/  IADD3.X R15, R5, UR7, R8, P0, P1 ;  /* 0x00000007050f7c10 */ /* 0x000fe200087e2408 */
[----:B------:R-:W-:Y:S01]  /*0af0*/  UIMAD.WIDE UR4, UR24, 0x2, URZ ;  /* 0x00000002180478a5 */ /* 0x000fe2000f8e023f */
[----:B------:R-:W-:Y:S01]  /*0b00*/  IMAD R6, R6, UR17, RZ ;  /* 0x0000001106067c24 */ /* 0x000fe2000f8e02ff */
[----:B------:R-:W-:Y:S01]  /*0b10*/  UIADD3 UR4, UR21, 0x4000, URZ ;  /* 0x0000400015047890 */ /* 0x000fe2000fffe03f */
[----:B------:R-:W-:Y:S01]  /*0b20*/  IMAD.U32 R5, RZ, RZ, UR17 ;  /* 0x00000011ff057e24 */ /* 0x000fe2000f8e00ff */
[----:B------:R-:W-:Y:S01]  /*0b30*/  IADD3 R23, P2, P3, R0, UR8, R23 ;  /* 0x0000000800177c10 */ /* 0x000fe2000fb5e017 */
[----:B------:R-:W-:Y:S01]  /*0b40*/  IMAD.HI R7, R7, 0x2, RZ ;  /* 0x0000000207077827 */ /* 0x000fe200078e02ff */
[----:B------:R-:W-:Y:S01]  /*0b50*/  SGXT.U32 R0, R9, 0x2 ;  /* 0x000000020900781a */ /* 0x000fe20000000000 */
[----:B------:R-:W-:Y:S01]  /*0b60*/  USHF.R.U32.HI UR4, URZ, 0x4, UR4 ;  /* 0x000000043f047899 */ /* 0x000fe20008011604 */
[C---:B------:R-:W-:Y:S01]  /*0b70*/  LEA R108, P0, R6.reuse, R125, 0x1 ;  /* 0x0000007d066c7211 */ /* 0x040fe200078008ff */
[----:B------:R-:W-:Y:S01]  /*0b80*/  IMAD R5, R5, 0x10, R6 ;  /* 0x0000001005057824 */ /* 0x000fe200078e0206 */
[----:B------:R-:W-:Y:S01]  /*0b90*/  CS2R R88, SRZ ;  /* 0x0000000000587805 */ /* 0x000fe2000001ff00 */
[----:B------:R-:W-:Y:S01]  /*0ba0*/  IMAD.U32 R8, RZ, RZ, UR5 ;  /* 0x00000005ff087e24 */ /* 0x000fe2000f8e00ff */
[----:B------:R-:W-:Y:S01]  /*0bb0*/  LEA.HI.X.SX32 R109, R6, R15, 0x1, P0 ;  /* 0x0000000f066d7211 */ /* 0x000fe200000f0eff */
[----:B0-----:R-:W-:Y:S01]  /*0bc0*/  IMAD R10, R0, R17, RZ ;  /* 0x00000011000a7224 */ /* 0x001fe200078e02ff */
[----:B------:R-:W-:Y:S01]  /*0bd0*/  LEA R106, P1, R5, R125, 0x1 ;  /* 0x0000007d056a7211 */ /* 0x000fe200078208ff */
[----:B------:R-:W-:Y:S01]  /*0be0*/  IMAD.U32 R9, RZ, RZ, UR17 ;  /* 0x00000011ff097e24 */ /* 0x000fe2000f8e00ff */
[----:B------:R-:W-:Y:S01]  /*0bf0*/  IADD3.X R13, R7, UR9, R8, P2, P3 ;  /* 0x00000009070d7c10 */ /* 0x000fe200097e6408 */
[----:B------:R-:W-:Y:S01]  /*0c00*/  IMAD R0, R12, 0x10, R5 ;  /* 0x000000100c007824 */ /* 0x000fe200078e0205 */
[----:B------:R-:W-:Y:S01]  /*0c10*/  LEA.HI.X.SX32 R107, R5, R15, 0x1, P1 ;  /* 0x0000000f056b7211 */ /* 0x000fe200008f0eff */
[----:B------:R-:W-:Y:S01]  /*0c20*/  IMAD.U32 R8, RZ, RZ, UR17 ;  /* 0x00000011ff087e24 */ /* 0x000fe2000f8e00ff */
[----:B------:R-:W-:Y:S01]  /*0c30*/  STL.64 [R1+0x30], R108 ;  /* 0x0000306c01007387 */ /* 0x000fe20000100a00 */
[----:B------:R-:W-:Y:S01]  /*0c40*/  IMAD R7, R9, 0x10, R0 ;  /* 0x0000001009077824 */ /* 0x000fe200078e0200 */
[-C--:B------:R-:W-:Y:S01]  /*0c50*/  LEA R104, P2, R0, R125.reuse, 0x1 ;  /* 0x0000007d00687211 */ /* 0x080fe200078408ff */
[----:B------:R-:W-:Y:S01]  /*0c60*/  IMAD.U32 R19, RZ, RZ, UR17 ;  /* 0x00000011ff137e24 */ /* 0x000fe2000f8e00ff */
[----:B------:R0:W-:Y:S01]  /*0c70*/  STL.64 [R1+0x28], R106 ;  /* 0x0000286a01007387 */ /* 0x0001e20000100a00 */
[----:B------:R-:W-:Y:S01]  /*0c80*/  IMAD R8, R8, 0x10, R7 ;  /* 0x0000001008087824 */ /* 0x000fe200078e0207 */
[----:B------:R-:W-:Y:S01]  /*0c90*/  LEA R18, P0, R7, R125, 0x1 ;  /* 0x0000007d07127211 */ /* 0x000fe200078008ff */
[----:B------:R-:W-:Y:S01]  /*0ca0*/  IMAD.U32 R14, RZ, RZ, UR17 ;  /* 0x00000011ff0e7e24 */ /* 0x000fe2000f8e00ff */
[-C--:B------:R-:W-:Y:S01]  /*0cb0*/  LEA.HI.X.SX32 R105, R0, R15.reuse, 0x1, P2 ;  /* 0x0000000f00697211 */ /* 0x080fe200010f0eff */
[----:B------:R-:W-:Y:S01]  /*0cc0*/  IMAD R9, R19, 0x10, R8 ;  /* 0x0000001013097824 */ /* 0x000fe200078e0208 */
[----:B------:R-:W-:Y:S01]  /*0cd0*/  LEA.HI.X.SX32 R19, R7, R15, 0x1, P0 ;  /* 0x0000000f07137211 */ /* 0x000fe200000f0eff */
[----:B------:R-:W-:Y:S01]  /*0ce0*/  IMAD.U32 R21, RZ, RZ, UR17 ;  /* 0x00000011ff157e24 */ /* 0x000fe2000f8e00ff */
[----:B------:R-:W-:Y:S01]  /*0cf0*/  USGXT.U32 UR4, UR4, 0xe ;  /* 0x0000000e0404789a */ /* 0x000fe20008000000 */
[----:B------:R-:W-:Y:S01]  /*0d00*/  IMAD R6, R14, 0x10, R9 ;  /* 0x000000100e067824 */ /* 0x000fe200078e0209 */
[----:B------:R1:W-:Y:S01]  /*0d10*/  STL.64 [R1+0x20], R104 ;  /* 0x0000206801007387 */ /* 0x0003e20000100a00 */
[----:B------:R-:W-:Y:S01]  /*0d20*/  IMAD R11, R17, 0x4, R10 ;  /* 0x00000004110b7824 */ /* 0x000fe200078e020a */
[C---:B0-----:R-:W-:Y:S01]  /*0d30*/  LEA R106, P0, R8.reuse, R125, 0x1 ;  /* 0x0000007d086a7211 */ /* 0x041fe200078008ff */
[----:B------:R-:W-:Y:S01]  /*0d40*/  IMAD R0, R21, 0x10, R6 ;  /* 0x0000001015007824 */ /* 0x000fe200078e0206 */
[----:B------:R0:W-:Y:S01]  /*0d50*/  STL.64 [R1+0x18], R18 ;  /* 0x0000181201007387 */ /* 0x0001e20000100a00 */
[----:B------:R-:W-:Y:S01]  /*0d60*/  IMAD R12, R17, 0x4, R11 ;  /* 0x00000004110c7824 */ /* 0x000fe200078e020b */
[----:B------:R-:W-:Y:S01]  /*0d70*/  LEA.HI.X.SX32 R107, R8, R15, 0x1, P0 ;  /* 0x0000000f086b7211 */ /* 0x000fe200000f0eff */
[----:B------:R-:W-:Y:S01]  /*0d80*/  UIADD3 UR10, UP0, UR4, 0x2, URZ ;  /* 0x00000002040a7890 */ /* 0x000fe2000ff1e03f */
[----:B------:R-:W-:Y:S01]  /*0d90*/  LEA R124, P3, R0, R125, 0x1 ;  /* 0x0000007d007c7211 */ /* 0x000fe200078608ff */
[----:B------:R-:W-:Y:S01]  /*0da0*/  UMOV UR5, URZ ;  /* 0x0000003f00057c82 */ /* 0x000fe20008000000 */
[C---:B------:R-:W-:Y:S01]  /*0db0*/  LEA R120, P0, R10.reuse, R23, 0x1 ;  /* 0x000000170a787211 */ /* 0x040fe200078008ff */
[----:B------:R-:W-:Y:S01]  /*0dc0*/  STL.64 [R1+0x10], R106 ;  /* 0x0000106a01007387 */ /* 0x000fe20000100a00 */
[----:B-1----:R-:W-:Y:S01]  /*0dd0*/  LEA R104, P1, R9, R125, 0x1 ;  /* 0x0000007d09687211 */ /* 0x002fe200078208ff */
[----:B------:R-:W-:Y:S01]  /*0de0*/  UIADD3.X UR11, UR5, 0x40000040, URZ, UP0, !UPT ;  /* 0x40000040050b7890 */ /* 0x000fe200087fe43f */
[----:B------:R-:W-:Y:S01]  /*0df0*/  LEA.HI.X.SX32 R121, R10, R13, 0x1, P0 ;  /* 0x0000000d0a797211 */ /* 0x000fe200000f0eff */
[----:B------:R-:W-:Y:S01]  /*0e00*/  IMAD.MOV.U32 R8, RZ, RZ, 0x3f800000 ;  /* 0x3f800000ff087424 */ /* 0x000fe200078e00ff */
[----:B0-----:R-:W-:-:S02]  /*0e10*/  LEA R18, P2, R6, R125, 0x1 ;  /* 0x0000007d06127211 */ /* 0x001fc400078408ff */
[----:B------:R-:W-:Y:S02]  /*0e20*/  CS2R R90, SRZ ;  /* 0x00000000005a7805 */ /* 0x000fe4000001ff00 */
[-C--:B------:R-:W-:Y:S01]  /*0e30*/  LEA.HI.X.SX32 R125, R0, R15.reuse, 0x1, P3 ;  /* 0x0000000f007d7211 */ /* 0x080fe200018f0eff */
[----:B------:R-:W-:Y:S01]  /*0e40*/  IMAD R0, R17, 0x4, R12 ;  /* 0x0000000411007824 */ /* 0x000fe200078e020c */
[-C--:B------:R-:W-:Y:S02]  /*0e50*/  LEA.HI.X.SX32 R105, R9, R15.reuse, 0x1, P1 ;  /* 0x0000000f09697211 */ /* 0x080fe400008f0eff */
[----:B------:R-:W-:Y:S02]  /*0e60*/  CS2R R92, SRZ ;  /* 0x00000000005c7805 */ /* 0x000fe4000001ff00 */
[----:B------:R-:W-:Y:S01]  /*0e70*/  LEA.HI.X.SX32 R19, R6, R15, 0x1, P2 ;  /* 0x0000000f06137211 */ /* 0x000fe200010f0eff */
[----:B------:R-:W-:Y:S01]  /*0e80*/  IMAD R5, R17, 0x4, R0 ;  /* 0x0000000411057824 */ /* 0x000fe200078e0200 */
[CC--:B------:R-:W-:Y:S01]  /*0e90*/  LEA R114, P0, R0.reuse, R23.reuse, 0x1 ;  /* 0x0000001700727211 */ /* 0x0c0fe200078008ff */
[----:B------:R0:W-:Y:S01]  /*0ea0*/  STL.64 [R1+0x8], R104 ;  /* 0x0000086801007387 */ /* 0x0001e20000100a00 */
[----:B------:R-:W-:Y:S01]  /*0eb0*/  LEA R118, P1, R11, R23, 0x1 ;  /* 0x000000170b767211 */ /* 0x000fe200078208ff */
[C---:B------:R-:W-:Y:S01]  /*0ec0*/  IMAD R6, R17.reuse, 0x4, R5 ;  /* 0x0000000411067824 */ /* 0x040fe200078e0205 */
[----:B------:R-:W-:Y:S01]  /*0ed0*/  LEA.HI.X.SX32 R115, R0, R13, 0x1, P0 ;  /* 0x0000000d00737211 */ /* 0x000fe200000f0eff */
[----:B------:R1:W-:Y:S01]  /*0ee0*/  STL.64 [R1], R18 ;  /* 0x0000001201007387 */ /* 0x0003e20000100a00 */
[----:B------:R-:W-:Y:S01]  /*0ef0*/  LEA R116, P2, R12, R23, 0x1 ;  /* 0x000000170c747211 */ /* 0x000fe200078408ff */
[----:B------:R-:W-:Y:S01]  /*0f00*/  IMAD R7, R17, 0x4, R6 ;  /* 0x0000000411077824 */ /* 0x000fe200078e0206 */
[----:B------:R-:W-:-:S02]  /*0f10*/  LEA.HI.X.SX32 R119, R11, R13, 0x1, P1 ;  /* 0x0000000d0b777211 */ /* 0x000fc400008f0eff */
[----:B------:R-:W-:Y:S02]  /*0f20*/  CS2R R94, SRZ ;  /* 0x00000000005e7805 */ /* 0x000fe4000001ff00 */
[----:B------:R-:W-:Y:S01]  /*0f30*/  LEA.HI.X.SX32 R117, R12, R13, 0x1, P2 ;  /* 0x0000000d0c757211 */ /* 0x000fe200010f0eff */
[----:B------:R-:W-:Y:S01]  /*0f40*/  IMAD R0, R17, 0x4, R7 ;  /* 0x0000000411007824 */ /* 0x000fe200078e0207 */
[-C--:B------:R-:W-:Y:S02]  /*0f50*/  LEA R112, P0, R5, R23.reuse, 0x1 ;  /* 0x0000001705707211 */ /* 0x080fe400078008ff */
[----:B------:R-:W-:Y:S02]  /*0f60*/  CS2R R96, SRZ ;  /* 0x0000000000607805 */ /* 0x000fe4000001ff00 */
[----:B------:R-:W-:Y:S02]  /*0f70*/  LEA R110, P1, R6, R23, 0x1 ;  /* 0x00000017066e7211 */ /* 0x000fe400078208ff */
[----:B------:R-:W-:-:S02]  /*0f80*/  CS2R R98, SRZ ;  /* 0x0000000000627805 */ /* 0x000fc4000001ff00 */
[-C--:B0-----:R-:W-:Y:S02]  /*0f90*/  LEA R104, P2, R7, R23.reuse, 0x1 ;  /* 0x0000001707687211 */ /* 0x081fe400078408ff */
[----:B------:R-:W-:Y:S02]  /*0fa0*/  CS2R R100, SRZ ;  /* 0x0000000000647805 */ /* 0x000fe4000001ff00 */
[----:B------:R-:W-:Y:S02]  /*0fb0*/  LEA R22, P3, R0, R23, 0x1 ;  /* 0x0000001700167211 */ /* 0x000fe400078608ff */
[----:B------:R-:W-:Y:S02]  /*0fc0*/  CS2R R102, SRZ ;  /* 0x0000000000667805 */ /* 0x000fe4000001ff00 */
[-C--:B------:R-:W-:Y:S01]  /*0fd0*/  LEA.HI.X.SX32 R113, R5, R13.reuse, 0x1, P0 ;  /* 0x0000000d05717211 */ /* 0x080fe200000f0eff */
[----:B------:R-:W-:Y:S01]  /*0fe0*/  IMAD.MOV.U32 R5, RZ, RZ, -0x800000 ;  /* 0xff800000ff057424 */ /* 0x000fe200078e00ff */
[-C--:B------:R-:W-:Y:S01]  /*0ff0*/  LEA.HI.X.SX32 R111, R6, R13.reuse, 0x1, P1 ;  /* 0x0000000d066f7211 */ /* 0x080fe200008f0eff */
[----:B------:R-:W-:Y:S01]  /*1000*/  IMAD.MOV.U32 R6, RZ, RZ, -0x800000 ;  /* 0xff800000ff067424 */ /* 0x000fe200078e00ff */
[-C--:B------:R-:W-:Y:S01]  /*1010*/  LEA.HI.X.SX32 R105, R7, R13.reuse, 0x1, P2 ;  /* 0x0000000d07697211 */ /* 0x080fe200010f0eff */
[----:B------:R-:W-:Y:S01]  /*1020*/  IMAD.MOV.U32 R7, RZ, RZ, 0x3f800000 ;  /* 0x3f800000ff077424 */ /* 0x000fe200078e00ff */
[----:B------:R-:W-:Y:S01]  /*1030*/  LEA.HI.X.SX32 R23, R0, R13, 0x1, P3 ;  /* 0x0000000d00177211 */ /* 0x000fe200018f0eff */
[----:B------:R-:W-:Y:S01]  /*1040*/  UMOV UR14, 0xfffffffe ;  /* 0xfffffffe000e7882 */ /* 0x000fe20000000000 */
[----:B------:R-:W-:Y:S01]  /*1050*/  LOP3.LUT R0, R4, 0x40, RZ, 0x3c, !PT ;  /* 0x0000004004007812 */ /* 0x000fe200078e3cff */
[----:B------:R-:W-:Y:S01]  /*1060*/  UMOV UR15, 0x7fffffdf ;  /* 0x7fffffdf000f7882 */ /* 0x000fe20000000000 */
[----:B------:R-:W-:Y:S01]  /*1070*/  UMOV UR8, URZ ;  /* 0x0000003f00087c82 */ /* 0x000fe20008000000 */
[----:B------:R-:W-:Y:S01]  /*1080*/  UMOV UR9, URZ ;  /* 0x0000003f00097c82 */ /* 0x000fe20008000000 */
[----:B------:R-:W-:Y:S01]  /*1090*/  UMOV UR6, URZ ;  /* 0x0000003f00067c82 */ /* 0x000fe20008000000 */
[----:B------:R-:W-:-:S02]  /*10a0*/  UIADD3.64 UR14, UR4, -UR14, URZ ;  /* 0x8000000e040e7297 */ /* 0x000fc4000fffe03f */
[----:B------:R-:W-:Y:S02]  /*10b0*/  UIADD3.64 UR18, UR10, 0x2, URZ ;  /* 0x000000020a127897 */ /* 0x000fe4000fffe03f */
[----:B------:R-:W-:Y:S02]  /*10c0*/  UIADD3.64 UR22, UR10, 0x4, URZ ;  /* 0x000000040a167897 */ /* 0x000fe4000fffe03f */
[----:B------:R-:W-:Y:S02]  /*10d0*/  UIADD3.64 UR26, UR10, 0xfe, URZ ;  /* 0x000000fe0a1a7897 */ /* 0x000fe4000fffe03f */
[----:B------:R-:W-:Y:S02]  /*10e0*/  UIADD3.64 UR30, UR10, 0x100, URZ ;  /* 0x000001000a1e7897 */ /* 0x000fe4000fffe03f */
[----:B------:R-:W-:Y:S02]  /*10f0*/  UIADD3.64 UR34, UR10, 0x102, URZ ;  /* 0x000001020a227897 */ /* 0x000fe4000fffe03f */
[----:B------:R-:W-:Y:S01]  /*1100*/  UIADD3.64 UR38, UR10, 0x104, URZ ;  /* 0x000001040a267897 */ /* 0x000fe2000fffe03f */
[----:B------:R-:W-:Y:S01]  /*1110*/  UMOV UR7, URZ ;  /* 0x0000003f00077c82 */ /* 0x000fe20008000000 */
[----:B-1----:R-:W-:-:S10]  /*1120*/  ULDC UR16, c[0x0][0x238] ;  /* 0x00008e0000107ab9 */ /* 0x002fd40000000800 */
.L_x_1:
[----:B------:R0:W-:Y:S04]  /*1130*/  STL.64 [R1+0x38], R6 ;  /* 0x0000380601007387 */ /* 0x0001e80000100a00 */
[----:B------:R-:W2:Y:S04]  /*1140*/  LDL.64 R16, [R1+0x28] ;  /* 0x0000280001107983 */ /* 0x000ea80000100a00 */
[----:B------:R-:W3:Y:S04]  /*1150*/  LDL.64 R18, [R1+0x20] ;  /* 0x0000200001127983 */ /* 0x000ee80000100a00 */
[----:B------:R-:W4:Y:S04]  /*1160*/  LDL.64 R20, [R1+0x18] ;  /* 0x0000180001147983 */ /* 0x000f280000100a00 */
[----:B0-----:R-:W5:Y:S04]  /*1170*/  LDL.64 R6, [R1+0x30] ;  /* 0x0000300001067983 */ /* 0x001f680000100a00 */
[----:B------:R-:W5:Y:S04]  /*1180*/  LDL.64 R122, [R1+0x10] ;  /* 0x00001000017a7983 */ /* 0x000f680000100a00 */
[----:B------:R-:W5:Y:S04]  /*1190*/  LDL.64 R108, [R1+0x8] ;  /* 0x00000800016c7983 */ /* 0x000f680000100a00 */
[----:B------:R-:W5:Y:S01]  /*11a0*/  LDL.64 R106, [R1] ;  /* 0x00000000016a7983 */ /* 0x000f620000100a00 */
[----:B------:R-:W-:-:S02]  /*11b0*/  IMAD.U32 R12, RZ, RZ, UR6 ;  /* 0x00000006ff0c7e24 */ /* 0x000fc4000f8e00ff */
[----:B------:R-:W-:Y:S02]  /*11c0*/  IMAD.U32 R14, RZ, RZ, UR6 ;  /* 0x00000006ff0e7e24 */ /* 0x000fe4000f8e00ff */
[----:B------:R-:W-:Y:S02]  /*11d0*/  IMAD.U32 R10, RZ, RZ, UR6 ;  /* 0x00000006ff0a7e24 */ /* 0x000fe4000f8e00ff */
[----:B------:R-:W-:Y:S02]  /*11e0*/  IMAD.U32 R24, RZ, RZ, UR6 ;  /* 0x00000006ff187e24 */ /* 0x000fe4000f8e00ff */
[----:B------:R-:W-:-:S04]  /*11f0*/  IMAD.U32 R27, RZ, RZ, UR6 ;  /* 0x00000006ff1b7e24 */ /* 0x000fc8000f8e00ff */
[----:B------:R-:W-:-:S04]  /*1200*/  IMAD.WIDE R26, R27, 0x2, R124 ;  /* 0x000000021b1a7825 */ /* 0x000fc800078e027c */
[----:B--2---:R-:W-:-:S04]  /*1210*/  IMAD.WIDE R12, R12, 0x2, R16 ;  /* 0x000000020c0c7825 */ /* 0x004fc800078e0210 */
[----:B------:R-:W-:Y:S02]  /*1220*/  IMAD.U32 R16, RZ, RZ, UR6 ;  /* 0x00000006ff107e24 */ /* 0x000fe4000f8e00ff */
[----:B---3--:R-:W-:Y:S01]  /*1230*/  IMAD.WIDE R14, R14, 0x2, R18 ;  /* 0x000000020e0e7825 */ /* 0x008fe200078e0212 */
[----:B------:R0:W2:Y:S03]  /*1240*/  LDG.E.U16 R13, desc[UR32][R12.64] ;  /* 0x000000200c0d7981 */ /* 0x0000a6000c1e1500 */
[----:B----4-:R-:W-:Y:S02]  /*1250*/  IMAD.WIDE R16, R16, 0x2, R20 ;  /* 0x0000000210107825 */ /* 0x010fe400078e0214 */
[----:B------:R-:W3:Y:S02]  /*1260*/  LDG.E.U16 R15, desc[UR32][R14.64] ;  /* 0x000000200e0f7981 */ /* 0x000ee4000c1e1500 */
[----:B------:R-:W-:-:S02]  /*1270*/  IMAD.U32 R18, RZ, RZ, UR6 ;  /* 0x00000006ff127e24 */ /* 0x000fc4000f8e00ff */
[----:B------:R-:W-:Y:S01]  /*1280*/  IMAD.U32 R20, RZ, RZ, UR6 ;  /* 0x00000006ff147e24 */ /* 0x000fe2000f8e00ff */
[----:B------:R-:W4:Y:S01]  /*1290*/  LDG.E.U16 R17, desc[UR32][R16.64] ;  /* 0x0000002010117981 */ /* 0x000f22000c1e1500 */
[----:B-----5:R-:W-:Y:S01]  /*12a0*/  IMAD.WIDE R10, R10, 0x2, R6 ;  /* 0x000000020a0a7825 */ /* 0x020fe200078e0206 */
[----:B------:R-:W-:Y:S01]  /*12b0*/  USHF.L.U32 UR12, UR37, 0x6, URZ ;  /* 0x00000006250c7899 */ /* 0x000fe2000800063f */
[----:B------:R-:W-:Y:S02]  /*12c0*/  UMOV UR42, UR4 ;  /* 0x00000004002a7c82 */ /* 0x000fe40008000000 */
[----:B------:R-:W-:Y:S01]  /*12d0*/  IMAD.WIDE R18, R18, 0x2, R122 ;  /* 0x0000000212127825 */ /* 0x000fe200078e027a */
[----:B------:R-:W-:Y:S01]  /*12e0*/  UMOV UR43, 0x80000020 ;  /* 0x80000020002b7882 */ /* 0x000fe20000000000 */
[----:B------:R1:W5:Y:S02]  /*12f0*/  LDG.E.U16 R11, desc[UR32][R10.64] ;  /* 0x000000200a0b7981 */ /* 0x000364000c1e1500 */
[----:B------:R-:W-:-:S02]  /*1300*/  IMAD.WIDE R20, R20, 0x2, R108 ;  /* 0x0000000214147825 */ /* 0x000fc400078e026c */
[----:B------:R-:W5:Y:S02]  /*1310*/  LDG.E.U16 R19, desc[UR32][R18.64] ;  /* 0x0000002012137981 */ /* 0x000f64000c1e1500 */
[----:B------:R-:W-:Y:S02]  /*1320*/  IMAD.WIDE R24, R24, 0x2, R106 ;  /* 0x0000000218187825 */ /* 0x000fe400078e026a */
[----:B------:R-:W5:Y:S04]  /*1330*/  LDG.E.U16 R21, desc[UR32][R20.64] ;  /* 0x0000002014157981 */ /* 0x000f68000c1e1500 */
[----:B------:R-:W5:Y:S04]  /*1340*/  LDG.E.U16 R9, desc[UR32][R24.64] ;  /* 0x0000002018097981 */ /* 0x000f68000c1e1500 */
[----:B------:R-:W5:Y:S01]  /*1350*/  LDG.E.U16 R107, desc[UR32][R26.64] ;  /* 0x000000201a6b7981 */ /* 0x000f62000c1e1500 */
[----:B------:R-:W-:Y:S01]  /*1360*/  BAR.SYNC.DEFER_BLOCKING 0x0 ;  /* 0x0000000000007b1d */ /* 0x000fe20000010000 */
[----:B------:R-:W-:-:S04]  /*1370*/  ULOP3.LUT UR12, UR12, 0x300, URZ, 0xc0, !UPT ;  /* 0x000003000c0c7892 */ /* 0x000fc8000f8ec03f */
[----:B------:R-:W-:Y:S01]  /*1380*/  ULEA.HI UR12, UR21, UR12, URZ, 0x1c ;  /* 0x0000000c150c7291 */ /* 0x000fe2000f8fe03f */
[----:B------:R-:W-:Y:S01]  /*1390*/  UMOV UR41, 0x40000040 ;  /* 0x4000004000297882 */ /* 0x000fe20000000000 */
[----:B------:R-:W0:Y:S02]  /*13a0*/  S2R R0, SR_TID.X ;  /* 0x0000000000007919 */ /* 0x000e240000002100 */
[----:B------:R-:W-:Y:S01]  /*13b0*/  ULOP3.LUT UR12, UR12, 0x3fff, URZ, 0xc0, !UPT ;  /* 0x00003fff0c0c7892 */ /* 0x000fe2000f8ec03f */
[----:B------:R-:W-:Y:S01]  /*13c0*/  UMOV UR28, 0x80 ;  /* 0x00000080001c7882 */ /* 0x000fe20000000000 */
[----:B------:R-:W-:Y:S01]  /*13d0*/  UMOV UR29, 0x40000040 ;  /* 0x40000040001d7882 */ /* 0x000fe20000000000 */
[----:B------:R-:W-:Y:S01]  /*13e0*/  UMOV UR13, URZ ;  /* 0x0000003f000d7c82 */ /* 0x000fe20008000000 */
[----:B------:R-:W5:Y:S03]  /*13f0*/  LDL.LU.64 R6, [R1+0x38] ;  /* 0x0000380001067983 */ /* 0x000f660000300a00 */
[----:B------:R-:W-:Y:S01]  /*1400*/  UMOV UR40, UR12 ;  /* 0x0000000c00287c82 */ /* 0x000fe20008000000 */
[----:B0-----:R-:W-:-:S05]  /*1410*/  IMAD.SHL.U32 R0, R0, 0x2, RZ ;  /* 0x0000000200007824 */ /* 0x001fca00078e00ff */
[----:B------:R-:W-:-:S04]  /*1420*/  LOP3.LUT R0, R0, 0x6, RZ, 0xc0, !PT ;  /* 0x0000000600007812 */ /* 0x000fc800078ec0ff */
[----:B------:R-:W-:-:S04]  /*1430*/  IADD3 R12, P0, R0, UR8, RZ ;  /* 0x00000008000c7c10 */ /* 0x000fc8000ff1e0ff */
[C---:B------:R-:W-:Y:S02]  /*1440*/  LOP3.LUT R0, R12.reuse, 0x70, RZ, 0xfc, !PT ;  /* 0x000000700c007812 */ /* 0x040fe400078efcff */
[----:B-1----:R-:W-:Y:S02]  /*1450*/  LOP3.LUT R10, R12, 0x71, RZ, 0xfc, !PT ;  /* 0x000000710c0a7812 */ /* 0x002fe400078efcff */
[-C--:B------:R-:W-:Y:S02]  /*1460*/  ISETP.GT.U32.AND P3, PT, R0, R3.reuse, PT ;  /* 0x000000030000720c */ /* 0x080fe40003f64070 */
[----:B------:R-:W-:Y:S01]  /*1470*/  ISETP.GT.U32.AND P2, PT, R10, R3, PT ;  /* 0x000000030a00720c */ /* 0x000fe20003f44070 */
[----:B------:R-:W-:Y:S01]  /*1480*/  UIADD3.64 UR12, UR12, UR28, URZ ;  /* 0x0000001c0c0c7297 */ /* 0x000fe2000fffe03f */
[----:B--2---:R-:W-:Y:S04]  /*1490*/  STS.U16 [R2+UR21+0x4400], R13 ;  /* 0x0044000d02007988 */ /* 0x004fe80008000415 */
[----:B---3--:R-:W-:Y:S04]  /*14a0*/  STS.U16 [R2+UR21+0x4800], R15 ;  /* 0x0048000f02007988 */ /* 0x008fe80008000415 */
[----:B----4-:R-:W-:Y:S04]  /*14b0*/  STS.U16 [R2+UR21+0x4c00], R17 ;  /* 0x004c001102007988 */ /* 0x010fe80008000415 */
[----:B-----5:R-:W-:Y:S04]  /*14c0*/  STS.U16 [R2+UR21+0x4000], R11 ;  /* 0x0040000b02007988 */ /* 0x020fe80008000415 */
[----:B------:R-:W-:Y:S04]  /*14d0*/  STS.U16 [R2+UR21+0x5000], R19 ;  /* 0x0050001302007988 */ /* 0x000fe80008000415 */
[----:B------:R-:W-:Y:S04]  /*14e0*/  STS.U16 [R2+UR21+0x5400], R21 ;  /* 0x0054001502007988 */ /* 0x000fe80008000415 */
[----:B------:R0:W-:Y:S04]  /*14f0*/  STS.U16 [R2+UR21+0x5800], R9 ;  /* 0x0058000902007988 */ /* 0x0001e80008000415 */
[----:B------:R1:W-:Y:S01]  /*1500*/  STS.U16 [R2+UR21+0x5c00], R107 ;  /* 0x005c006b02007988 */ /* 0x0003e20008000415 */
[----:B------:R2:W-:Y:S06]  /*1510*/  MEMBAR.ALL.CTA ;  /* 0x0000000000007992 */ /* 0x0005ec0000008000 */
[----:B--2---:R-:W2:Y:S02]  /*1520*/  FENCE.VIEW.ASYNC.S ;  /* 0x00000000000073c6 */ /* 0x004ea40000000000 */
[----:B--2---:R-:W-:Y:S06]  /*1530*/  BAR.SYNC.DEFER_BLOCKING 0x0 ;  /* 0x0000000000007b1d */ /* 0x004fec0000010000 */
[----:B------:R-:W-:-:S06]  /*1540*/  WARPGROUP.ARRIVE ;  /* 0x00000000000079c5 */ /* 0x000fcc0000000000 */
[----:B------:R-:W-:Y:S01]  /*1550*/  HGMMA.64x128x16.F32 R24, gdesc[UR40].tnspA, RZ, !UPT ;  /* 0x21e00000281879f0 */ /* 0x000fe2000c7008ff */
[----:B0-----:R-:W-:Y:S01]  /*1560*/  LOP3.LUT R9, R3, 0x8, RZ, 0xfc, !PT ;  /* 0x0000000803097812 */ /* 0x001fe200078efcff */
[----:B------:R-:W-:-:S03]  /*1570*/  IMAD.X R13, RZ, RZ, UR9, P0 ;  /* 0x00000009ff0d7e24 */ /* 0x000fc600080e06ff */
[-C--:B------:R-:W-:Y:S02]  /*1580*/  ISETP.GT.U32.AND P1, PT, R0, R9.reuse, PT ;  /* 0x000000090000720c */ /* 0x080fe40003f24070 */
[----:B------:R-:W-:Y:S02]  /*1590*/  ISETP.GT.U32.AND P0, PT, R10, R9, PT ;  /* 0x000000090a00720c */ /* 0x000fe40003f04070 */
[C---:B------:R-:W-:Y:S02]  /*15a0*/  ISETP.GT.U32.AND.EX P1, PT, R13.reuse, RZ, PT, P1 ;  /* 0x000000ff0d00720c */ /* 0x040fe40003f24110 */
[----:B------:R-:W-:Y:S02]  /*15b0*/  ISETP.GT.U32.AND.EX P0, PT, R13, RZ, PT, P0 ;  /* 0x000000ff0d00720c */ /* 0x000fe40003f04100 */
[----:B------:R-:W-:Y:S02]  /*15c0*/  SEL R0, RZ, 0x1fffe, !P1 ;  /* 0x0001fffeff007807 */ /* 0x000fe40004800000 */
[----:B------:R-:W-:-:S02]  /*15d0*/  SEL R10, RZ, 0x1, !P0 ;  /* 0x00000001ff0a7807 */ /* 0x000fc40004000000 */
[----:B------:R-:W-:-:S03]  /*15e0*/  ISETP.GT.U32.AND.EX P1, PT, R13, RZ, PT, P3 ;  /* 0x000000ff0d00720c */ /* 0x000fc60003f24130 */
[----:B------:R-:W-:Y:S01]  /*15f0*/  IMAD.IADD R0, R10, 0x1, R0 ;  /* 0x000000010a007824 */ /* 0x000fe200078e0200 */
[----:B------:R-:W-:-:S04]  /*1600*/  ISETP.GT.U32.AND.EX P0, PT, R13, RZ, PT, P2 ;  /* 0x000000ff0d00720c */ /* 0x000fc80003f04120 */
[----:B------:R-:W-:Y:S02]  /*1610*/  LOP3.LUT R11, R0, 0x3, RZ, 0xc0, !PT ;  /* 0x00000003000b7812 */ /* 0x000fe400078ec0ff */
[----:B------:R-:W-:Y:S02]  /*1620*/  SEL R0, RZ, 0x7fff8, !P1 ;  /* 0x0007fff8ff007807 */ /* 0x000fe40004800000 */
[----:B------:R-:W-:-:S04]  /*1630*/  SEL R10, RZ, 0x4, !P0 ;  /* 0x00000004ff0a7807 */ /* 0x000fc80004000000 */
[----:B------:R-:W-:Y:S02]  /*1640*/  IADD3 R11, R11, R0, R10 ;  /* 0x000000000b0b7210 */ /* 0x000fe40007ffe00a */
[----:B------:R-:W-:-:S04]  /*1650*/  LOP3.LUT R0, R12, 0x79, RZ, 0xfc, !PT ;  /* 0x000000790c007812 */ /* 0x000fc800078efcff */
[C---:B------:R-:W-:Y:S02]  /*1660*/  ISETP.GT.U32.AND P1, PT, R0.reuse, R3, PT ;  /* 0x000000030000720c */ /* 0x040fe40003f24070 */
[----:B------:R-:W-:Y:S02]  /*1670*/  ISETP.GT.U32.AND P3, PT, R0, R9, PT ;  /* 0x000000090000720c */ /* 0x000fe40003f64070 */
[----:B------:R-:W-:-:S04]  /*1680*/  LOP3.LUT R0, R12, 0x78, RZ, 0xfc, !PT ;  /* 0x000000780c007812 */ /* 0x000fc800078efcff */
[C---:B------:R-:W-:Y:S02]  /*1690*/  ISETP.GT.U32.AND P0, PT, R0.reuse, R9, PT ;  /* 0x000000090000720c */ /* 0x040fe40003f04070 */
[C---:B------:R-:W-:Y:S02]  /*16a0*/  ISETP.GT.U32.AND.EX P4, PT, R13.reuse, RZ, PT, P3 ;  /* 0x000000ff0d00720c */ /* 0x040fe40003f84130 */
[----:B------:R-:W-:Y:S02]  /*16b0*/  ISETP.GT.U32.AND.EX P0, PT, R13, RZ, PT, P0 ;  /* 0x000000ff0d00720c */ /* 0x000fe40003f04100 */
[----:B------:R-:W-:Y:S02]  /*16c0*/  ISETP.GT.U32.AND P2, PT, R0, R3, PT ;  /* 0x000000030000720c */ /* 0x000fe40003f44070 */
[----:B------:R-:W-:Y:S02]  /*16d0*/  SEL R0, RZ, 0x1fffe, !P0 ;  /* 0x0001fffeff007807 */ /* 0x000fe40004000000 */
[----:B------:R-:W-:-:S02]  /*16e0*/  SEL R10, RZ, 0x1, !P4 ;  /* 0x00000001ff0a7807 */ /* 0x000fc40006000000 */
[C---:B------:R-:W-:Y:S02]  /*16f0*/  ISETP.GT.U32.AND.EX P0, PT, R13.reuse, RZ, PT, P1 ;  /* 0x000000ff0d00720c */ /* 0x040fe40003f04110 */
[----:B------:R-:W-:Y:S01]  /*1700*/  ISETP.GT.U32.AND.EX P1, PT, R13, RZ, PT, P2 ;  /* 0x000000ff0d00720c */ /* 0x000fe20003f24120 */
[----:B------:R-:W-:Y:S01]  /*1710*/  IMAD.IADD R10, R10, 0x1, R0 ;  /* 0x000000010a0a7824 */ /* 0x000fe200078e0200 */
[----:B------:R-:W-:Y:S02]  /*1720*/  SEL R0, RZ, 0x4, !P0 ;  /* 0x00000004ff007807 */ /* 0x000fe40004000000 */
[----:B------:R-:W-:Y:S02]  /*1730*/  SEL R14, RZ, 0x7fff8, !P1 ;  /* 0x0007fff8ff0e7807 */ /* 0x000fe40004800000 */
[----:B------:R-:W-:-:S04]  /*1740*/  LOP3.LUT R10, R10, 0x3, RZ, 0xc0, !PT ;  /* 0x000000030a0a7812 */ /* 0x000fc800078ec0ff */
[----:B------:R-:W-:Y:S02]  /*1750*/  IADD3 R10, R10, R14, R0 ;  /* 0x0000000e0a0a7210 */ /* 0x000fe40007ffe000 */
[----:B------:R-:W-:-:S04]  /*1760*/  LOP3.LUT R0, R12, 0x60, RZ, 0xfc, !PT ;  /* 0x000000600c007812 */ /* 0x000fc800078efcff */
[C---:B------:R-:W-:Y:S02]  /*1770*/  ISETP.GT.U32.AND P3, PT, R0.reuse, R3, PT ;  /* 0x000000030000720c */ /* 0x040fe40003f64070 */
[----:B------:R-:W-:Y:S02]  /*1780*/  ISETP.GT.U32.AND P2, PT, R0, R9, PT ;  /* 0x000000090000720c */ /* 0x000fe40003f44070 */
[----:B------:R-:W-:-:S04]  /*1790*/  LOP3.LUT R0, R12, 0x61, RZ, 0xfc, !PT ;  /* 0x000000610c007812 */ /* 0x000fc800078efcff */
[C---:B------:R-:W-:Y:S01]  /*17a0*/  ISETP.GT.U32.AND P1, PT, R0.reuse, R9, PT ;  /* 0x000000090000720c */ /* 0x040fe20003f24070 */
[----:B------:R-:W-:Y:S01]  /*17b0*/  HGMMA.64x128x16.F32 R24, gdesc[UR12].tnspA, R24, gsb0 ;  /* 0x21e000000c1879f0 */ /* 0x000fe20008000818 */
        /* <DEDUP_REMOVED lines=29> */
[----:B------:R-:W-:-:S04]  /*1990*/  IADD3 R15, P2, R12, 0x9, RZ ;  /* 0x000000090c0f7810 */ /* 0x000fc80007f5e0ff */
[C---:B------:R-:W-:Y:S02]  /*19a0*/  ISETP.GT.U32.AND P0, PT, R15.reuse, R3, PT ;  /* 0x000000030f00720c */ /* 0x040fe40003f04070 */
[----:B------:R-:W-:Y:S02]  /*19b0*/  ISETP.GT.U32.AND P3, PT, R15, R9, PT ;  /* 0x000000090f00720c */ /* 0x000fe40003f64070 */
[C---:B------:R-:W-:Y:S02]  /*19c0*/  IADD3 R15, P5, R12.reuse, 0x8, RZ ;  /* 0x000000080c0f7810 */ /* 0x040fe40007fbe0ff */
[----:B------:R-:W-:Y:S02]  /*19d0*/  P2R R106, PR, RZ, 0x10 ;  /* 0x00000010ff6a7803 */ /* 0x000fe40000000000 */
[----:B------:R-:W-:Y:S02]  /*19e0*/  ISETP.GT.U32.AND P4, PT, R15, R3, PT ;  /* 0x000000030f00720c */ /* 0x000fe40003f84070 */
[----:B------:R-:W-:-:S05]  /*19f0*/  IADD3 R15, P1, R12, 0x10, RZ ;  /* 0x000000100c0f7810 */ /* 0x000fca0007f3e0ff */
[----:B------:R-:W-:Y:S01]  /*1a00*/  IMAD.X R122, RZ, RZ, R13, P1 ;  /* 0x000000ffff7a7224 */ /* 0x000fe200008e060d */
[----:B------:R-:W-:-:S05]  /*1a10*/  IADD3 R20, P1, R12, 0x11, RZ ;  /* 0x000000110c147810 */ /* 0x000fca0007f3e0ff */
[--C-:B------:R-:W-:Y:S01]  /*1a20*/  IMAD.X R109, RZ, RZ, R13.reuse, P1 ;  /* 0x000000ffff6d7224 */ /* 0x100fe200008e060d */
[----:B------:R-:W-:Y:S01]  /*1a30*/  IADD3 R123, P1, R12, 0x18, RZ ;  /* 0x000000180c7b7810 */ /* 0x000fe20007f3e0ff */
[----:B------:R-:W-:Y:S01]  /*1a40*/  IMAD.X R19, RZ, RZ, R13, P2 ;  /* 0x000000ffff137224 */ /* 0x000fe200010e060d */
[----:B------:R-:W-:-:S03]  /*1a50*/  ISETP.GT.U32.AND P6, PT, R15, R3, PT ;  /* 0x000000030f00720c */ /* 0x000fc60003fc4070 */
[--C-:B-1----:R-:W-:Y:S01]  /*1a60*/  IMAD.X R107, RZ, RZ, R13.reuse, P1 ;  /* 0x000000ffff6b7224 */ /* 0x102fe200008e060d */
[----:B------:R-:W-:Y:S02]  /*1a70*/  ISETP.GE.U32.AND P1, PT, R12, R3, PT ;  /* 0x000000030c00720c */ /* 0x000fe40003f26070 */
[----:B------:R-:W-:Y:S02]  /*1a80*/  ISETP.GT.U32.AND P2, PT, R15, R9, PT ;  /* 0x000000090f00720c */ /* 0x000fe40003f44070 */
[----:B------:R-:W-:Y:S01]  /*1a90*/  ISETP.GE.U32.AND.EX P1, PT, R13, RZ, PT, P1 ;  /* 0x000000ff0d00720c */ /* 0x000fe20003f26110 */
[----:B------:R-:W-:-:S05]  /*1aa0*/  IMAD.X R16, RZ, RZ, R13, P5 ;  /* 0x000000ffff107224 */ /* 0x000fca00028e060d */
[----:B------:R-:W-:Y:S02]  /*1ab0*/  ISETP.GT.U32.AND.EX P4, PT, R16, RZ, PT, P4 ;  /* 0x000000ff1000720c */ /* 0x000fe40003f84140 */
[C---:B------:R-:W-:Y:S02]  /*1ac0*/  ISETP.GT.U32.AND.EX P0, PT, R19.reuse, RZ, PT, P0 ;  /* 0x000000ff1300720c */ /* 0x040fe40003f04100 */
[----:B------:R-:W-:Y:S01]  /*1ad0*/  ISETP.GT.U32.AND.EX P3, PT, R19, RZ, PT, P3 ;  /* 0x000000ff1300720c */ /* 0x000fe20003f64130 */
[----:B------:R-:W-:Y:S02]  /*1ae0*/  WARPGROUP.DEPBAR.LE gsb0, 0x0 ;  /* 0x00008000000079c5 */ /* 0x000fe40000010000 */
[----:B------:R-:W-:Y:S01]  /*1af0*/  FMUL R15, R25, UR16 ;  /* 0x00000010190f7c20 */ /* 0x000fe20008400000 */
[----:B------:R-:W-:-:S04]  /*1b00*/  FMUL R16, R26, UR16 ;  /* 0x000000101a107c20 */ /* 0x000fc80008400000 */
[----:B------:R-:W-:Y:S02]  /*1b10*/  FSEL R15, R15, -INF , !P1 ;  /* 0xff8000000f0f7808 */ /* 0x000fe40004800000 */
[----:B------:R-:W-:-:S04]  /*1b20*/  ISETP.GT.U32.AND P1, PT, R12, R9, PT ;  /* 0x000000090c00720c */ /* 0x000fc80003f24070 */
[----:B------:R-:W-:Y:S01]  /*1b30*/  ISETP.GT.U32.AND.EX P1, PT, R13, RZ, PT, P1 ;  /* 0x000000ff0d00720c */ /* 0x000fe20003f24110 */
[----:B------:R-:W-:-:S03]  /*1b40*/  FMUL R19, R29, UR16 ;  /* 0x000000101d137c20 */ /* 0x000fc60008400000 */
[----:B------:R-:W-:Y:S02]  /*1b50*/  FSEL R16, R16, -INF , !P1 ;  /* 0xff80000010107808 */ /* 0x000fe40004800000 */
[----:B------:R-:W-:Y:S01]  /*1b60*/  ISETP.GE.U32.AND P1, PT, R12, R9, PT ;  /* 0x000000090c00720c */ /* 0x000fe20003f26070 */
[----:B------:R-:W-:Y:S01]  /*1b70*/  FMUL R18, R27, UR16 ;  /* 0x000000101b127c20 */ /* 0x000fe20008400000 */
[----:B------:R-:W-:Y:S02]  /*1b80*/  FMUL R17, R28, UR16 ;  /* 0x000000101c117c20 */ /* 0x000fe40008400000 */
[----:B------:R-:W-:Y:S02]  /*1b90*/  ISETP.GE.U32.AND.EX P1, PT, R13, RZ, PT, P1 ;  /* 0x000000ff0d00720c */ /* 0x000fe40003f26110 */
[----:B------:R-:W-:Y:S02]  /*1ba0*/  FSEL R19, R19, -INF , !P0 ;  /* 0xff80000013137808 */ /* 0x000fe40004000000 */
[----:B------:R-:W-:-:S02]  /*1bb0*/  FSEL R18, R18, -INF , !P1 ;  /* 0xff80000012127808 */ /* 0x000fc40004800000 */
[----:B------:R-:W-:Y:S02]  /*1bc0*/  FSEL R17, R17, -INF , !P4 ;  /* 0xff80000011117808 */ /* 0x000fe40006000000 */
[-C--:B------:R-:W-:Y:S02]  /*1bd0*/  ISETP.GT.U32.AND P0, PT, R12, R3.reuse, PT ;  /* 0x000000030c00720c */ /* 0x080fe40003f04070 */
[C---:B------:R-:W-:Y:S02]  /*1be0*/  ISETP.GT.U32.AND P1, PT, R20.reuse, R3, PT ;  /* 0x000000031400720c */ /* 0x040fe40003f24070 */
[----:B------:R-:W-:Y:S01]  /*1bf0*/  ISETP.GT.U32.AND P4, PT, R20, R9, PT ;  /* 0x000000091400720c */ /* 0x000fe20003f84070 */
[----:B------:R-:W-:Y:S01]  /*1c00*/  FMUL R20, R24, UR16 ;  /* 0x0000001018147c20 */ /* 0x000fe20008400000 */
[----:B------:R-:W-:Y:S01]  /*1c10*/  FMUL R24, R30, UR16 ;  /* 0x000000101e187c20 */ /* 0x000fe20008400000 */
[----:B------:R-:W-:Y:S01]  /*1c20*/  ISETP.GT.U32.AND.EX P0, PT, R13, RZ, PT, P0 ;  /* 0x000000ff0d00720c */ /* 0x000fe20003f04100 */
[----:B------:R-:W-:-:S03]  /*1c30*/  FMUL R25, R32, UR16 ;  /* 0x0000001020197c20 */ /* 0x000fc60008400000 */
[----:B------:R-:W-:Y:S02]  /*1c40*/  FSEL R20, R20, -INF , !P0 ;  /* 0xff80000014147808 */ /* 0x000fe40004000000 */
[----:B------:R-:W-:Y:S02]  /*1c50*/  FSEL R24, R24, -INF , !P0 ;  /* 0xff80000018187808 */ /* 0x000fe40004000000 */
[----:B------:R-:W-:Y:S01]  /*1c60*/  ISETP.GT.U32.AND.EX P0, PT, R122, RZ, PT, P6 ;  /* 0x000000ff7a00720c */ /* 0x000fe20003f04160 */
[----:B------:R-:W-:Y:S01]  /*1c70*/  FMUL R21, R31, UR16 ;  /* 0x000000101f157c20 */ /* 0x000fe20008400000 */
[C---:B------:R-:W-:Y:S01]  /*1c80*/  IADD3 R27, P5, R12.reuse, 0x19, RZ ;  /* 0x000000190c1b7810 */ /* 0x040fe20007fbe0ff */
[----:B------:R-:W-:Y:S01]  /*1c90*/  FMUL R26, R33, UR16 ;  /* 0x00000010211a7c20 */ /* 0x000fe20008400000 */
[----:B------:R-:W-:Y:S02]  /*1ca0*/  FSEL R25, R25, -INF , !P0 ;  /* 0xff80000019197808 */ /* 0x000fe40004000000 */
[----:B------:R-:W-:-:S02]  /*1cb0*/  IADD3 R29, P0, R12, 0x20, RZ ;  /* 0x000000200c1d7810 */ /* 0x000fc40007f1e0ff */
[----:B------:R-:W-:Y:S01]  /*1cc0*/  ISETP.GT.U32.AND.EX P1, PT, R109, RZ, PT, P1 ;  /* 0x000000ff6d00720c */ /* 0x000fe20003f24110 */
[--C-:B------:R-:W-:Y:S01]  /*1cd0*/  IMAD.X R108, RZ, RZ, R13.reuse, P5 ;  /* 0x000000ffff6c7224 */ /* 0x100fe200028e060d */
[----:B------:R-:W-:Y:S02]  /*1ce0*/  FSEL R21, R21, -INF , !P3 ;  /* 0xff80000015157808 */ /* 0x000fe40005800000 */
[C---:B------:R-:W-:Y:S02]  /*1cf0*/  ISETP.GT.U32.AND P5, PT, R123.reuse, R3, PT ;  /* 0x000000037b00720c */ /* 0x040fe40003fa4070 */
[----:B------:R-:W-:Y:S01]  /*1d00*/  ISETP.GT.U32.AND P3, PT, R123, R9, PT ;  /* 0x000000097b00720c */ /* 0x000fe20003f64070 */
[----:B------:R-:W-:Y:S01]  /*1d10*/  IMAD.X R123, RZ, RZ, R13, P0 ;  /* 0x000000ffff7b7224 */ /* 0x000fe200000e060d */
[----:B------:R-:W-:Y:S02]  /*1d20*/  FSEL R26, R26, -INF , !P1 ;  /* 0xff8000001a1a7808 */ /* 0x000fe40004800000 */
[----:B------:R-:W-:-:S02]  /*1d30*/  ISETP.GT.U32.AND P6, PT, R27, R3, PT ;  /* 0x000000031b00720c */ /* 0x000fc40003fc4070 */
[----:B------:R-:W-:Y:S01]  /*1d40*/  ISETP.GT.U32.AND P1, PT, R27, R9, PT ;  /* 0x000000091b00720c */ /* 0x000fe20003f24070 */
[----:B------:R-:W-:Y:S01]  /*1d50*/  FMUL R27, R34, UR16 ;  /* 0x00000010221b7c20 */ /* 0x000fe20008400000 */
[----:B------:R-:W-:Y:S02]  /*1d60*/  ISETP.GT.U32.AND.EX P0, PT, R109, RZ, PT, P4 ;  /* 0x000000ff6d00720c */ /* 0x000fe40003f04140 */
[----:B------:R-:W-:Y:S01]  /*1d70*/  IADD3 R31, P4, R12, 0x21, RZ ;  /* 0x000000210c1f7810 */ /* 0x000fe20007f9e0ff */
[----:B------:R-:W-:Y:S01]  /*1d80*/  FMUL R28, R35, UR16 ;  /* 0x00000010231c7c20 */ /* 0x000fe20008400000 */
[----:B------:R-:W-:Y:S01]  /*1d90*/  ISETP.GT.U32.AND.EX P2, PT, R122, RZ, PT, P2 ;  /* 0x000000ff7a00720c */ /* 0x000fe20003f44120 */
[----:B------:R-:W-:Y:S01]  /*1da0*/  FMUL R30, R37, UR16 ;  /* 0x00000010251e7c20 */ /* 0x000fe20008400000 */
[----:B------:R-:W-:Y:S01]  /*1db0*/  ISETP.GT.U32.AND.EX P6, PT, R108, RZ, PT, P6 ;  /* 0x000000ff6c00720c */ /* 0x000fe20003fc4160 */
[----:B------:R-:W-:Y:S01]  /*1dc0*/  IMAD.X R122, RZ, RZ, R13, P4 ;  /* 0x000000ffff7a7224 */ /* 0x000fe200020e060d */
[----:B------:R-:W-:-:S02]  /*1dd0*/  FSEL R27, R27, -INF , !P2 ;  /* 0xff8000001b1b7808 */ /* 0x000fc40005000000 */
[C---:B------:R-:W-:Y:S02]  /*1de0*/  ISETP.GT.U32.AND P4, PT, R29.reuse, R3, PT ;  /* 0x000000031d00720c */ /* 0x040fe40003f84070 */
[----:B------:R-:W-:Y:S01]  /*1df0*/  ISETP.GT.U32.AND P2, PT, R29, R9, PT ;  /* 0x000000091d00720c */ /* 0x000fe20003f44070 */
[----:B------:R-:W-:Y:S01]  /*1e00*/  FMUL R29, R36, UR16 ;  /* 0x00000010241d7c20 */ /* 0x000fe20008400000 */
[----:B------:R-:W-:Y:S02]  /*1e10*/  FSEL R28, R28, -INF , !P0 ;  /* 0xff8000001c1c7808 */ /* 0x000fe40004000000 */
[----:B------:R-:W-:Y:S02]  /*1e20*/  ISETP.GT.U32.AND.EX P0, PT, R107, RZ, PT, P5 ;  /* 0x000000ff6b00720c */ /* 0x000fe40003f04150 */
[----:B------:R-:W-:Y:S02]  /*1e30*/  FSEL R30, R30, -INF , !P6 ;  /* 0xff8000001e1e7808 */ /* 0x000fe40007000000 */
[----:B------:R-:W-:-:S02]  /*1e40*/  IADD3 R33, P6, R12, 0x28, RZ ;  /* 0x000000280c217810 */ /* 0x000fc40007fde0ff */
[----:B------:R-:W-:Y:S02]  /*1e50*/  FSEL R29, R29, -INF , !P0 ;  /* 0xff8000001d1d7808 */ /* 0x000fe40004000000 */
[C---:B------:R-:W-:Y:S01]  /*1e60*/  ISETP.GT.U32.AND P0, PT, R31.reuse, R3, PT ;  /* 0x000000031f00720c */ /* 0x040fe20003f04070 */
[----:B------:R-:W-:Y:S01]  /*1e70*/  IMAD.X R109, RZ, RZ, R13, P6 ;  /* 0x000000ffff6d7224 */ /* 0x000fe200030e060d */
[----:B------:R-:W-:Y:S01]  /*1e80*/  ISETP.GT.U32.AND P5, PT, R31, R9, PT ;  /* 0x000000091f00720c */ /* 0x000fe20003fa4070 */
[----:B------:R-:W-:Y:S01]  /*1e90*/  FMUL R31, R38, UR16 ;  /* 0x00000010261f7c20 */ /* 0x000fe20008400000 */
[----:B------:R-:W-:Y:S01]  /*1ea0*/  ISETP.GT.U32.AND.EX P6, PT, R107, RZ, PT, P3 ;  /* 0x000000ff6b00720c */ /* 0x000fe20003fc4130 */
[----:B------:R-:W-:Y:S01]  /*1eb0*/  FMUL R32, R39, UR16 ;  /* 0x0000001027207c20 */ /* 0x000fe20008400000 */
[----:B------:R-:W-:Y:S02]  /*1ec0*/  ISETP.GT.U32.AND.EX P3, PT, R108, RZ, PT, P1 ;  /* 0x000000ff6c00720c */ /* 0x000fe40003f64110 */
[----:B------:R-:W-:-:S02]  /*1ed0*/  IADD3 R35, P1, R12, 0x29, RZ ;  /* 0x000000290c237810 */ /* 0x000fc40007f3e0ff */
[----:B------:R-:W-:Y:S02]  /*1ee0*/  FSEL R31, R31, -INF , !P6 ;  /* 0xff8000001f1f7808 */ /* 0x000fe40007000000 */
[----:B------:R-:W-:Y:S01]  /*1ef0*/  IADD3 R37, P6, R12, 0x30, RZ ;  /* 0x000000300c257810 */ /* 0x000fe20007fde0ff */
[--C-:B------:R-:W-:Y:S01]  /*1f00*/  IMAD.X R108, RZ, RZ, R13.reuse, P1 ;  /* 0x000000ffff6c7224 */ /* 0x100fe200008e060d */
[----:B------:R-:W-:Y:S02]  /*1f10*/  FSEL R32, R32, -INF , !P3 ;  /* 0xff80000020207808 */ /* 0x000fe40005800000 */
[C---:B------:R-:W-:Y:S01]  /*1f20*/  ISETP.GT.U32.AND P1, PT, R33.reuse, R3, PT ;  /* 0x000000032100720c */ /* 0x040fe20003f24070 */
[----:B------:R-:W-:Y:S01]  /*1f30*/  IMAD.X R107, RZ, RZ, R13, P6 ;  /* 0x000000ffff6b7224 */ /* 0x000fe200030e060d */
[----:B------:R-:W-:Y:S01]  /*1f40*/  ISETP.GT.U32.AND P3, PT, R33, R9, PT ;  /* 0x000000092100720c */ /* 0x000fe20003f64070 */
[----:B------:R-:W-:Y:S01]  /*1f50*/  FMUL R33, R40, UR16 ;  /* 0x0000001028217c20 */ /* 0x000fe20008400000 */
[----:B------:R-:W-:-:S02]  /*1f60*/  ISETP.GT.U32.AND.EX P6, PT, R123, RZ, PT, P2 ;  /* 0x000000ff7b00720c */ /* 0x000fc40003fc4120 */
[----:B------:R-:W-:Y:S01]  /*1f70*/  LOP3.LUT R10, R10, 0xf, RZ, 0xc0, !PT ;  /* 0x0000000f0a0a7812 */ /* 0x000fe200078ec0ff */
[----:B------:R-:W-:Y:S01]  /*1f80*/  FMUL R36, R43, UR16 ;  /* 0x000000102b247c20 */ /* 0x000fe20008400000 */
[----:B------:R-:W-:Y:S02]  /*1f90*/  ISETP.GT.U32.AND.EX P4, PT, R123, RZ, PT, P4 ;  /* 0x000000ff7b00720c */ /* 0x000fe40003f84140 */
[----:B------:R-:W-:Y:S02]  /*1fa0*/  ISETP.GT.U32.AND.EX P2, PT, R122, RZ, PT, P5 ;  /* 0x000000ff7a00720c */ /* 0x000fe40003f44150 */
[----:B------:R-:W-:Y:S01]  /*1fb0*/  IADD3 R39, P5, R12, 0x31, RZ ;  /* 0x000000310c277810 */ /* 0x000fe20007fbe0ff */
[----:B------:R-:W-:Y:S01]  /*1fc0*/  FMUL R34, R41, UR16 ;  /* 0x0000001029227c20 */ /* 0x000fe20008400000 */
[----:B------:R-:W-:Y:S01]  /*1fd0*/  FSEL R33, R33, -INF , !P4 ;  /* 0xff80000021217808 */ /* 0x000fe20006000000 */
[----:B------:R-:W-:Y:S01]  /*1fe0*/  IMAD R10, R11, 0x10, R10 ;  /* 0x000000100b0a7824 */ /* 0x000fe200078e020a */
[----:B------:R-:W-:Y:S01]  /*1ff0*/  ISETP.GT.U32.AND.EX P0, PT, R122, RZ, PT, P0 ;  /* 0x000000ff7a00720c */ /* 0x000fe20003f04100 */
[----:B------:R-:W-:Y:S01]  /*2000*/  IMAD.X R122, RZ, RZ, R13, P5 ;  /* 0x000000ffff7a7224 */ /* 0x000fe200028e060d */
[----:B------:R-:W-:-:S02]  /*2010*/  ISETP.GT.U32.AND P4, PT, R35, R3, PT ;  /* 0x000000032300720c */ /* 0x000fc40003f84070 */
[----:B------:R-:W-:Y:S02]  /*2020*/  FMNMX R11, R16, R18, !PT ;  /* 0x00000012100b7209 */ /* 0x000fe40007800000 */
[----:B------:R-:W-:Y:S01]  /*2030*/  FSEL R36, R36, -INF , !P2 ;  /* 0xff80000024247808 */ /* 0x000fe20005000000 */
[----:B------:R-:W-:Y:S01]  /*2040*/  FMUL R38, R45, UR16 ;  /* 0x000000102d267c20 */ /* 0x000fe20008400000 */
[C---:B------:R-:W-:Y:S02]  /*2050*/  ISETP.GT.U32.AND P5, PT, R37.reuse, R3, PT ;  /* 0x000000032500720c */ /* 0x040fe40003fa4070 */
[----:B------:R-:W-:Y:S01]  /*2060*/  ISETP.GT.U32.AND P2, PT, R37, R9, PT ;  /* 0x000000092500720c */ /* 0x000fe20003f44070 */
[----:B------:R-:W-:Y:S01]  /*2070*/  FMUL R37, R44, UR16 ;  /* 0x000000102c257c20 */ /* 0x000fe20008400000 */
[----:B------:R-:W-:Y:S02]  /*2080*/  FSEL R34, R34, -INF , !P0 ;  /* 0xff80000022227808 */ /* 0x000fe40004000000 */
[----:B------:R-:W-:-:S02]  /*2090*/  ISETP.GT.U32.AND.EX P1, PT, R109, RZ, PT, P1 ;  /* 0x000000ff6d00720c */ /* 0x000fc40003f24110 */
[----:B------:R-:W-:Y:S02]  /*20a0*/  ISETP.GT.U32.AND.EX P4, PT, R108, RZ, PT, P4 ;  /* 0x000000ff6c00720c */ /* 0x000fe40003f84140 */
[----:B------:R-:W-:Y:S02]  /*20b0*/  FMNMX R11, R24, R11, !PT ;  /* 0x0000000b180b7209 */ /* 0x000fe40007800000 */
[----:B------:R-:W-:Y:S01]  /*20c0*/  ISETP.GT.U32.AND P0, PT, R35, R9, PT ;  /* 0x000000092300720c */ /* 0x000fe20003f04070 */
[----:B------:R-:W-:Y:S01]  /*20d0*/  FMUL R35, R42, UR16 ;  /* 0x000000102a237c20 */ /* 0x000fe20008400000 */
[----:B------:R-:W-:Y:S02]  /*20e0*/  FSEL R37, R37, -INF , !P1 ;  /* 0xff80000025257808 */ /* 0x000fe40004800000 */
[----:B------:R-:W-:Y:S02]  /*20f0*/  FSEL R38, R38, -INF , !P4 ;  /* 0xff80000026267808 */ /* 0x000fe40006000000 */
[----:B------:R-:W-:Y:S01]  /*2100*/  FMNMX R11, R21, R11, !PT ;  /* 0x0000000b150b7209 */ /* 0x000fe20007800000 */
[----:B------:R-:W-:Y:S01]  /*2110*/  FMUL R40, R47, UR16 ;  /* 0x000000102f287c20 */ /* 0x000fe20008400000 */
[----:B------:R-:W-:-:S02]  /*2120*/  ISETP.GT.U32.AND P1, PT, R39, R3, PT ;  /* 0x000000032700720c */ /* 0x000fc40003f24070 */
[----:B------:R-:W-:Y:S01]  /*2130*/  ISETP.GT.U32.AND P4, PT, R39, R9, PT ;  /* 0x000000092700720c */ /* 0x000fe20003f84070 */
[----:B------:R-:W-:Y:S01]  /*2140*/  FMUL R39, R46, UR16 ;  /* 0x000000102e277c20 */ /* 0x000fe20008400000 */
[----:B------:R-:W-:Y:S02]  /*2150*/  FSEL R35, R35, -INF , !P6 ;  /* 0xff80000023237808 */ /* 0x000fe40007000000 */
[----:B------:R-:W-:Y:S02]  /*2160*/  ISETP.GT.U32.AND.EX P3, PT, R109, RZ, PT, P3 ;  /* 0x000000ff6d00720c */ /* 0x000fe40003f64130 */
[----:B------:R-:W-:Y:S02]  /*2170*/  ISETP.GT.U32.AND.EX P0, PT, R108, RZ, PT, P0 ;  /* 0x000000ff6c00720c */ /* 0x000fe40003f04100 */
[----:B------:R-:W-:Y:S02]  /*2180*/  IADD3 R41, P6, R12, 0x38, RZ ;  /* 0x000000380c297810 */ /* 0x000fe40007fde0ff */
[----:B------:R-:W-:-:S02]  /*2190*/  FMNMX R11, R27, R11, !PT ;  /* 0x0000000b1b0b7209 */ /* 0x000fc40007800000 */
[----:B------:R-:W-:Y:S02]  /*21a0*/  FSEL R39, R39, -INF , !P3 ;  /* 0xff80000027277808 */ /* 0x000fe40005800000 */
[----:B------:R-:W-:Y:S01]  /*21b0*/  FSEL R40, R40, -INF , !P0 ;  /* 0xff80000028287808 */ /* 0x000fe20004000000 */
[----:B------:R-:W-:Y:S01]  /*21c0*/  FMUL R42, R49, UR16 ;  /* 0x00000010312a7c20 */ /* 0x000fe20008400000 */
[C---:B------:R-:W-:Y:S02]  /*21d0*/  ISETP.GT.U32.AND P3, PT, R41.reuse, R3, PT ;  /* 0x000000032900720c */ /* 0x040fe40003f64070 */
[----:B------:R-:W-:Y:S01]  /*21e0*/  ISETP.GT.U32.AND P0, PT, R41, R9, PT ;  /* 0x000000092900720c */ /* 0x000fe20003f04070 */
[----:B------:R-:W-:Y:S01]  /*21f0*/  FMUL R41, R48, UR16 ;  /* 0x0000001030297c20 */ /* 0x000fe20008400000 */
[----:B------:R-:W-:Y:S01]  /*2200*/  FMNMX R11, R28, R11, !PT ;  /* 0x0000000b1c0b7209 */ /* 0x000fe20007800000 */
[----:B------:R-:W-:Y:S01]  /*2210*/  IMAD.X R123, RZ, RZ, R13, P6 ;  /* 0x000000ffff7b7224 */ /* 0x000fe200030e060d */
[----:B------:R-:W-:-:S02]  /*2220*/  ISETP.GT.U32.AND.EX P5, PT, R107, RZ, PT, P5 ;  /* 0x000000ff6b00720c */ /* 0x000fc40003fa4150 */
[----:B------:R-:W-:Y:S02]  /*2230*/  ISETP.GT.U32.AND.EX P1, PT, R122, RZ, PT, P1 ;  /* 0x000000ff7a00720c */ /* 0x000fe40003f24110 */
[----:B------:R-:W-:Y:S02]  /*2240*/  IADD3 R43, P6, R12, 0x39, RZ ;  /* 0x000000390c2b7810 */ /* 0x000fe40007fde0ff */
[----:B------:R-:W-:Y:S02]  /*2250*/  FMNMX R11, R31, R11, !PT ;  /* 0x0000000b1f0b7209 */ /* 0x000fe40007800000 */
[----:B------:R-:W-:Y:S02]  /*2260*/  FSEL R41, R41, -INF , !P5 ;  /* 0xff80000029297808 */ /* 0x000fe40006800000 */
[----:B------:R-:W-:Y:S01]  /*2270*/  FSEL R42, R42, -INF , !P1 ;  /* 0xff8000002a2a7808 */ /* 0x000fe20004800000 */
[----:B------:R-:W-:Y:S01]  /*2280*/  FMUL R44, R50, UR16 ;  /* 0x00000010322c7c20 */ /* 0x000fe20008400000 */
[----:B------:R-:W-:-:S02]  /*2290*/  ISETP.GT.U32.AND P5, PT, R43, R3, PT ;  /* 0x000000032b00720c */ /* 0x000fc40003fa4070 */
[----:B------:R-:W-:Y:S01]  /*22a0*/  ISETP.GT.U32.AND P1, PT, R43, R9, PT ;  /* 0x000000092b00720c */ /* 0x000fe20003f24070 */
[----:B------:R-:W-:Y:S01]  /*22b0*/  FMUL R43, R51, UR16 ;  /* 0x00000010332b7c20 */ /* 0x000fe20008400000 */
[----:B------:R-:W-:Y:S02]  /*22c0*/  FMNMX R11, R32, R11, !PT ;  /* 0x0000000b200b7209 */ /* 0x000fe40007800000 */
[----:B------:R-:W-:Y:S02]  /*22d0*/  ISETP.GT.U32.AND.EX P2, PT, R107, RZ, PT, P2 ;  /* 0x000000ff6b00720c */ /* 0x000fe40003f44120 */
[----:B------:R-:W-:Y:S01]  /*22e0*/  ISETP.GT.U32.AND.EX P4, PT, R122, RZ, PT, P4 ;  /* 0x000000ff7a00720c */ /* 0x000fe20003f84140 */
[----:B------:R-:W-:Y:S01]  /*22f0*/  IMAD.X R108, RZ, RZ, R13, P6 ;  /* 0x000000ffff6c7224 */ /* 0x000fe200030e060d */
[----:B------:R-:W-:Y:S02]  /*2300*/  LOP3.LUT R45, R12, 0x59, RZ, 0xfc, !PT ;  /* 0x000000590c2d7812 */ /* 0x000fe400078efcff */
[----:B------:R-:W-:-:S02]  /*2310*/  FMNMX R11, R35, R11, !PT ;  /* 0x0000000b230b7209 */ /* 0x000fc40007800000 */
[----:B------:R-:W-:Y:S02]  /*2320*/  FSEL R44, R44, -INF , !P2 ;  /* 0xff8000002c2c7808 */ /* 0x000fe40005000000 */
[----:B------:R-:W-:Y:S01]  /*2330*/  FSEL R43, R43, -INF , !P4 ;  /* 0xff8000002b2b7808 */ /* 0x000fe20006000000 */
[----:B------:R-:W-:Y:S01]  /*2340*/  FMUL R46, R53, UR16 ;  /* 0x00000010352e7c20 */ /* 0x000fe20008400000 */
[C---:B------:R-:W-:Y:S02]  /*2350*/  ISETP.GT.U32.AND P2, PT, R45.reuse, R9, PT ;  /* 0x000000092d00720c */ /* 0x040fe40003f44070 */
[----:B------:R-:W-:Y:S01]  /*2360*/  ISETP.GT.U32.AND P4, PT, R45, R3, PT ;  /* 0x000000032d00720c */ /* 0x000fe20003f84070 */
[----:B------:R-:W-:Y:S01]  /*2370*/  FMUL R45, R52, UR16 ;  /* 0x00000010342d7c20 */ /* 0x000fe20008400000 */
[----:B------:R-:W-:Y:S02]  /*2380*/  ISETP.GT.U32.AND.EX P3, PT, R123, RZ, PT, P3 ;  /* 0x000000ff7b00720c */ /* 0x000fe40003f64130 */
[----:B------:R-:W-:-:S02]  /*2390*/  ISETP.GT.U32.AND.EX P5, PT, R108, RZ, PT, P5 ;  /* 0x000000ff6c00720c */ /* 0x000fc40003fa4150 */
[----:B------:R-:W-:Y:S02]  /*23a0*/  FMNMX R11, R36, R11, !PT ;  /* 0x0000000b240b7209 */ /* 0x000fe40007800000 */
[----:B------:R-:W-:Y:S02]  /*23b0*/  LOP3.LUT R47, R12, 0x40, RZ, 0xfc, !PT ;  /* 0x000000400c2f7812 */ /* 0x000fe400078efcff */
[----:B------:R-:W-:Y:S02]  /*23c0*/  FSEL R45, R45, -INF , !P3 ;  /* 0xff8000002d2d7808 */ /* 0x000fe40005800000 */
[----:B------:R-:W-:Y:S02]  /*23d0*/  FSEL R46, R46, -INF , !P5 ;  /* 0xff8000002e2e7808 */ /* 0x000fe40006800000 */
[----:B------:R-:W-:Y:S01]  /*23e0*/  FMNMX R11, R39, R11, !PT ;  /* 0x0000000b270b7209 */ /* 0x000fe20007800000 */
[----:B------:R-:W-:Y:S01]  /*23f0*/  FMUL R48, R54, UR16 ;  /* 0x0000001036307c20 */ /* 0x000fe20008400000 */
[----:B------:R-:W-:-:S02]  /*2400*/  ISETP.GT.U32.AND P3, PT, R47, R9, PT ;  /* 0x000000092f00720c */ /* 0x000fc40003f64070 */
[----:B------:R-:W-:Y:S01]  /*2410*/  ISETP.GT.U32.AND P5, PT, R47, R3, PT ;  /* 0x000000032f00720c */ /* 0x000fe20003fa4070 */
[----:B------:R-:W-:Y:S01]  /*2420*/  FMUL R47, R55, UR16 ;  /* 0x00000010372f7c20 */ /* 0x000fe20008400000 */
[----:B------:R-:W-:Y:S02]  /*2430*/  ISETP.GT.U32.AND.EX P0, PT, R123, RZ, PT, P0 ;  /* 0x000000ff7b00720c */ /* 0x000fe40003f04100 */
[----:B------:R-:W-:Y:S02]  /*2440*/  ISETP.GT.U32.AND.EX P1, PT, R108, RZ, PT, P1 ;  /* 0x000000ff6c00720c */ /* 0x000fe40003f24110 */
[----:B------:R-:W-:Y:S02]  /*2450*/  LOP3.LUT R49, R12, 0x41, RZ, 0xfc, !PT ;  /* 0x000000410c317812 */ /* 0x000fe400078efcff */
[----:B------:R-:W-:Y:S02]  /*2460*/  FMNMX R11, R40, R11, !PT ;  /* 0x0000000b280b7209 */ /* 0x000fe40007800000 */
[----:B------:R-:W-:-:S02]  /*2470*/  FSEL R48, R48, -INF , !P0 ;  /* 0xff80000030307808 */ /* 0x000fc40004000000 */
[----:B------:R-:W-:Y:S02]  /*2480*/  FSEL R47, R47, -INF , !P1 ;  /* 0xff8000002f2f7808 */ /* 0x000fe40004800000 */
[C---:B------:R-:W-:Y:S02]  /*2490*/  ISETP.GT.U32.AND P0, PT, R49.reuse, R9, PT ;  /* 0x000000093100720c */ /* 0x040fe40003f04070 */
[----:B------:R-:W-:Y:S01]  /*24a0*/  ISETP.GT.U32.AND P1, PT, R49, R3, PT ;  /* 0x000000033100720c */ /* 0x000fe20003f24070 */
[----:B------:R-:W-:Y:S01]  /*24b0*/  FMUL R49, R56, UR16 ;  /* 0x0000001038317c20 */ /* 0x000fe20008400000 */
[----:B------:R-:W-:Y:S01]  /*24c0*/  FMNMX R11, R44, R11, !PT ;  /* 0x0000000b2c0b7209 */ /* 0x000fe20007800000 */
[----:B------:R-:W-:Y:S01]  /*24d0*/  FMUL R50, R57, UR16 ;  /* 0x0000001039327c20 */ /* 0x000fe20008400000 */
[----:B------:R-:W-:Y:S01]  /*24e0*/  ISETP.GT.U32.AND.EX P5, PT, R13, RZ, PT, P5 ;  /* 0x000000ff0d00720c */ /* 0x000fe20003fa4150 */
[----:B------:R-:W-:Y:S01]  /*24f0*/  FMUL R51, R58, UR16 ;  /* 0x000000103a337c20 */ /* 0x000fe20008400000 */
[----:B------:R-:W-:-:S02]  /*2500*/  LOP3.LUT R52, R12, 0x48, RZ, 0xfc, !PT ;  /* 0x000000480c347812 */ /* 0x000fc400078efcff */
[C---:B------:R-:W-:Y:S02]  /*2510*/  ISETP.GT.U32.AND.EX P3, PT, R13.reuse, RZ, PT, P3 ;  /* 0x000000ff0d00720c */ /* 0x040fe40003f64130 */
[----:B------:R-:W-:Y:S02]  /*2520*/  ISETP.GT.U32.AND.EX P1, PT, R13, RZ, PT, P1 ;  /* 0x000000ff0d00720c */ /* 0x000fe40003f24110 */
[----:B------:R-:W-:Y:S02]  /*2530*/  FMNMX R11, R43, R11, !PT ;  /* 0x0000000b2b0b7209 */ /* 0x000fe40007800000 */
[----:B------:R-:W-:Y:S01]  /*2540*/  LOP3.LUT R53, R12, 0x58, RZ, 0xfc, !PT ;  /* 0x000000580c357812 */ /* 0x000fe200078efcff */
[----:B------:R-:W-:Y:S01]  /*2550*/  IMAD.SHL.U32 R0, R0, 0x100, RZ ;  /* 0x0000010000007824 */ /* 0x000fe200078e00ff */
[----:B------:R-:W-:Y:S01]  /*2560*/  FSEL R49, R49, -INF , !P5 ;  /* 0xff80000031317808 */ /* 0x000fe20006800000 */
[----:B------:R-:W-:Y:S01]  /*2570*/  FMUL R54, R59, UR16 ;  /* 0x000000103b367c20 */ /* 0x000fe20008400000 */
[----:B------:R-:W-:-:S02]  /*2580*/  ISETP.GT.U32.AND P5, PT, R52, R9, PT ;  /* 0x000000093400720c */ /* 0x000fc40003fa4070 */
[----:B------:R-:W-:Y:S02]  /*2590*/  FSEL R50, R50, -INF , !P1 ;  /* 0xff80000032327808 */ /* 0x000fe40004800000 */
[----:B------:R-:W-:Y:S02]  /*25a0*/  FSEL R51, R51, -INF , !P3 ;  /* 0xff80000033337808 */ /* 0x000fe40005800000 */
[----:B------:R-:W-:Y:S01]  /*25b0*/  FMNMX R11, R48, R11, !PT ;  /* 0x0000000b300b7209 */ /* 0x000fe20007800000 */
[----:B------:R-:W-:Y:S01]  /*25c0*/  FMUL R55, R62, UR16 ;  /* 0x000000103e377c20 */ /* 0x000fe20008400000 */
[C---:B------:R-:W-:Y:S02]  /*25d0*/  ISETP.GT.U32.AND P1, PT, R53.reuse, R9, PT ;  /* 0x000000093500720c */ /* 0x040fe40003f24070 */
[----:B------:R-:W-:Y:S02]  /*25e0*/  ISETP.GT.U32.AND P3, PT, R53, R3, PT ;  /* 0x000000033500720c */ /* 0x000fe40003f64070 */
[----:B------:R-:W-:-:S02]  /*25f0*/  ISETP.GT.U32.AND.EX P0, PT, R13, RZ, PT, P0 ;  /* 0x000000ff0d00720c */ /* 0x000fc40003f04100 */
[C---:B------:R-:W-:Y:S02]  /*2600*/  LOP3.LUT R53, R12.reuse, 0x49, RZ, 0xfc, !PT ;  /* 0x000000490c357812 */ /* 0x040fe400078efcff */
[----:B------:R-:W-:Y:S02]  /*2610*/  ISETP.GT.U32.AND.EX P5, PT, R13, RZ, PT, P5 ;  /* 0x000000ff0d00720c */ /* 0x000fe40003fa4150 */
[C---:B------:R-:W-:Y:S02]  /*2620*/  LOP3.LUT R56, R12.reuse, 0x51, RZ, 0xfc, !PT ;  /* 0x000000510c387812 */ /* 0x040fe400078efcff */
[----:B------:R-:W-:Y:S02]  /*2630*/  LOP3.LUT R12, R12, 0x50, RZ, 0xfc, !PT ;  /* 0x000000500c0c7812 */ /* 0x000fe400078efcff */
[----:B------:R-:W-:Y:S02]  /*2640*/  LOP3.LUT R0, R0, 0xf00, RZ, 0xe2, !PT ;  /* 0x00000f0000007812 */ /* 0x000fe400078ee2ff */
[----:B------:R-:W-:-:S02]  /*2650*/  FMNMX R11, R47, R11, !PT ;  /* 0x0000000b2f0b7209 */ /* 0x000fc40007800000 */
[----:B------:R-:W-:Y:S02]  /*2660*/  FSEL R54, R54, -INF , !P0 ;  /* 0xff80000036367808 */ /* 0x000fe40004000000 */
[-C--:B------:R-:W-:Y:S02]  /*2670*/  ISETP.GT.U32.AND P0, PT, R53, R9.reuse, PT ;  /* 0x000000093500720c */ /* 0x080fe40003f04070 */
[----:B------:R-:W-:Y:S01]  /*2680*/  FSEL R55, R55, -INF , !P5 ;  /* 0xff80000037377808 */ /* 0x000fe20006800000 */
[----:B------:R-:W-:Y:S01]  /*2690*/  FMUL R58, R63, UR16 ;  /* 0x000000103f3a7c20 */ /* 0x000fe20008400000 */
[----:B------:R-:W-:Y:S01]  /*26a0*/  ISETP.GT.U32.AND P5, PT, R12, R9, PT ;  /* 0x000000090c00720c */ /* 0x000fe20003fa4070 */
[----:B------:R-:W-:Y:S01]  /*26b0*/  IMAD R0, R14, 0x1000, R0 ;  /* 0x000010000e007824 */ /* 0x000fe200078e0200 */
[----:B------:R-:W-:Y:S02]  /*26c0*/  LOP3.LUT R10, R10, 0xff, RZ, 0xc0, !PT ;  /* 0x000000ff0a0a7812 */ /* 0x000fe400078ec0ff */
[----:B------:R-:W-:Y:S01]  /*26d0*/  FMNMX R11, R51, R11, !PT ;  /* 0x0000000b330b7209 */ /* 0x000fe20007800000 */
[----:B------:R-:W-:Y:S01]  /*26e0*/  FMUL R66, R66, UR16 ;  /* 0x0000001042427c20 */ /* 0x000fe20008400000 */
[C---:B------:R-:W-:Y:S01]  /*26f0*/  ISETP.GT.U32.AND.EX P0, PT, R13.reuse, RZ, PT, P0 ;  /* 0x000000ff0d00720c */ /* 0x040fe20003f04100 */
[----:B------:R-:W-:Y:S01]  /*2700*/  IMAD.IADD R10, R0, 0x1, R10 ;  /* 0x00000001000a7824 */ /* 0x000fe200078e020a */
[----:B------:R-:W-:-:S02]  /*2710*/  ISETP.GT.U32.AND.EX P5, PT, R13, RZ, PT, P5 ;  /* 0x000000ff0d00720c */ /* 0x000fc40003fa4150 */
[----:B------:R-:W-:Y:S02]  /*2720*/  FMNMX R11, R54, R11, !PT ;  /* 0x0000000b360b7209 */ /* 0x000fe40007800000 */
[----:B------:R-:W-:Y:S02]  /*2730*/  FSEL R58, R58, -INF , !P0 ;  /* 0xff8000003a3a7808 */ /* 0x000fe40004000000 */
[----:B------:R-:W-:Y:S02]  /*2740*/  ISETP.GT.U32.AND P0, PT, R56, R9, PT ;  /* 0x000000093800720c */ /* 0x000fe40003f04070 */
[----:B------:R-:W-:Y:S02]  /*2750*/  FSEL R9, R66, -INF , !P5 ;  /* 0xff80000042097808 */ /* 0x000fe40006800000 */
[----:B------:R-:W-:Y:S02]  /*2760*/  FMNMX R11, R55, R11, !PT ;  /* 0x0000000b370b7209 */ /* 0x000fe40007800000 */
[----:B------:R-:W-:Y:S01]  /*2770*/  ISETP.GT.U32.AND P5, PT, R56, R3, PT ;  /* 0x000000033800720c */ /* 0x000fe20003fa4070 */
[----:B------:R-:W-:Y:S01]  /*2780*/  FMUL R0, R67, UR16 ;  /* 0x0000001043007c20 */ /* 0x000fe20008400000 */
[----:B------:R-:W-:Y:S01]  /*2790*/  LOP3.LUT R56, R10, 0xffff, RZ, 0xc0, !PT ;  /* 0x0000ffff0a387812 */ /* 0x000fe200078ec0ff */
[----:B------:R-:W-:Y:S01]  /*27a0*/  FMUL R14, R70, UR16 ;  /* 0x00000010460e7c20 */ /* 0x000fe20008400000 */
[----:B------:R-:W-:-:S02]  /*27b0*/  ISETP.GT.U32.AND.EX P0, PT, R13, RZ, PT, P0 ;  /* 0x000000ff0d00720c */ /* 0x000fc40003f04100 */
[----:B------:R-:W-:Y:S02]  /*27c0*/  FMNMX R11, R58, R11, !PT ;  /* 0x0000000b3a0b7209 */ /* 0x000fe40007800000 */
[----:B------:R-:W-:Y:S02]  /*27d0*/  ISETP.GT.U32.AND.EX P1, PT, R13, RZ, PT, P1 ;  /* 0x000000ff0d00720c */ /* 0x000fe40003f24110 */
[----:B------:R-:W-:Y:S01]  /*27e0*/  SHF.R.U32.HI R10, RZ, 0xd, R56 ;  /* 0x0000000dff0a7819 */ /* 0x000fe20000011638 */
[----:B------:R-:W-:Y:S01]  /*27f0*/  FMUL R59, R71, UR16 ;  /* 0x00000010473b7c20 */ /* 0x000fe20008400000 */
[----:B------:R-:W-:Y:S02]  /*2800*/  FSEL R0, R0, -INF , !P0 ;  /* 0xff80000000007808 */ /* 0x000fe40004000000 */
[----:B------:R-:W-:Y:S02]  /*2810*/  FMNMX R11, R9, R11, !PT ;  /* 0x0000000b090b7209 */ /* 0x000fe40007800000 */
[----:B------:R-:W-:-:S02]  /*2820*/  FSEL R14, R14, -INF , !P1 ;  /* 0xff8000000e0e7808 */ /* 0x000fc40004800000 */
[----:B------:R-:W-:Y:S02]  /*2830*/  LOP3.LUT P1, RZ, R10, 0x1, RZ, 0xc0, !PT ;  /* 0x000000010aff7812 */ /* 0x000fe4000782c0ff */
[----:B------:R-:W-:Y:S02]  /*2840*/  ISETP.GT.U32.AND.EX P2, PT, R13, RZ, PT, P2 ;  /* 0x000000ff0d00720c */ /* 0x000fe40003f44120 */
[----:B------:R-:W-:Y:S02]  /*2850*/  SHF.R.U32.HI R10, RZ, 0xc, R56 ;  /* 0x0000000cff0a7819 */ /* 0x000fe40000011638 */
[----:B------:R-:W-:Y:S01]  /*2860*/  FMNMX R11, R0, R11, !PT ;  /* 0x0000000b000b7209 */ /* 0x000fe20007800000 */
[----:B------:R-:W-:Y:S01]  /*2870*/  FMUL R62, R74, UR16 ;  /* 0x000000104a3e7c20 */ /* 0x000fe20008400000 */
[----:B------:R-:W-:Y:S02]  /*2880*/  FSEL R59, R59, -INF , !P2 ;  /* 0xff8000003b3b7808 */ /* 0x000fe40005000000 */
[----:B------:R-:W-:-:S02]  /*2890*/  LOP3.LUT P2, RZ, R10, 0x1, RZ, 0xc0, !PT ;  /* 0x000000010aff7812 */ /* 0x000fc4000784c0ff */
[--C-:B------:R-:W-:Y:S02]  /*28a0*/  SHF.R.U32.HI R10, RZ, 0x9, R56.reuse ;  /* 0x00000009ff0a7819 */ /* 0x100fe40000011638 */
[----:B------:R-:W-:Y:S01]  /*28b0*/  FMNMX R11, R14, R11, !PT ;  /* 0x0000000b0e0b7209 */ /* 0x000fe20007800000 */
[----:B------:R-:W-:Y:S01]  /*28c0*/  FMUL R63, R75, UR16 ;  /* 0x000000104b3f7c20 */ /* 0x000fe20008400000 */
[----:B------:R-:W-:Y:S02]  /*28d0*/  FSEL R62, R62, -INF , !P1 ;  /* 0xff8000003e3e7808 */ /* 0x000fe40004800000 */
[----:B------:R-:W-:Y:S02]  /*28e0*/  LOP3.LUT P1, RZ, R10, 0x1, RZ, 0xc0, !PT ;  /* 0x000000010aff7812 */ /* 0x000fe4000782c0ff */
[----:B------:R-:W-:Y:S02]  /*28f0*/  FMNMX R11, R59, R11, !PT ;  /* 0x0000000b3b0b7209 */ /* 0x000fe40007800000 */
[----:B------:R-:W-:Y:S01]  /*2900*/  SHF.R.U32.HI R10, RZ, 0x8, R56 ;  /* 0x00000008ff0a7819 */ /* 0x000fe20000011638 */
[----:B------:R-:W-:Y:S01]  /*2910*/  FMUL R66, R78, UR16 ;  /* 0x000000104e427c20 */ /* 0x000fe20008400000 */
[----:B------:R-:W-:-:S02]  /*2920*/  FSEL R63, R63, -INF , !P2 ;  /* 0xff8000003f3f7808 */ /* 0x000fc40005000000 */
[----:B------:R-:W-:Y:S02]  /*2930*/  FMNMX R11, R62, R11, !PT ;  /* 0x0000000b3e0b7209 */ /* 0x000fe40007800000 */
[----:B------:R-:W-:Y:S01]  /*2940*/  LOP3.LUT P2, RZ, R10, 0x1, RZ, 0xc0, !PT ;  /* 0x000000010aff7812 */ /* 0x000fe2000784c0ff */
[----:B------:R-:W-:Y:S01]  /*2950*/  FMUL R67, R79, UR16 ;  /* 0x000000104f437c20 */ /* 0x000fe20008400000 */
[----:B------:R-:W-:Y:S01]  /*2960*/  SHF.R.U32.HI R10, RZ, 0x5, R56 ;  /* 0x00000005ff0a7819 */ /* 0x000fe20000011638 */
[----:B------:R-:W-:Y:S01]  /*2970*/  FMUL R70, R82, UR16 ;  /* 0x0000001052467c20 */ /* 0x000fe20008400000 */
[----:B------:R-:W-:Y:S02]  /*2980*/  FSEL R66, R66, -INF , !P1 ;  /* 0xff80000042427808 */ /* 0x000fe40004800000 */
[----:B------:R-:W-:Y:S02]  /*2990*/  FMNMX R82, R63, R11, !PT ;  /* 0x0000000b3f527209 */ /* 0x000fe40007800000 */
[----:B------:R-:W-:-:S02]  /*29a0*/  LOP3.LUT P1, RZ, R10, 0x1, RZ, 0xc0, !PT ;  /* 0x000000010aff7812 */ /* 0x000fc4000782c0ff */
[--C-:B------:R-:W-:Y:S02]  /*29b0*/  SHF.R.U32.HI R10, RZ, 0x4, R56.reuse ;  /* 0x00000004ff0a7819 */ /* 0x100fe40000011638 */
[----:B------:R-:W-:Y:S02]  /*29c0*/  FSEL R67, R67, -INF , !P2 ;  /* 0xff80000043437808 */ /* 0x000fe40005000000 */
[----:B------:R-:W-:Y:S01]  /*29d0*/  FMNMX R82, R66, R82, !PT ;  /* 0x0000005242527209 */ /* 0x000fe20007800000 */
[----:B------:R-:W-:Y:S01]  /*29e0*/  FMUL R71, R83, UR16 ;  /* 0x0000001053477c20 */ /* 0x000fe20008400000 */
[----:B------:R-:W-:Y:S02]  /*29f0*/  LOP3.LUT P2, RZ, R10, 0x1, RZ, 0xc0, !PT ;  /* 0x000000010aff7812 */ /* 0x000fe4000784c0ff */
[----:B------:R-:W-:Y:S02]  /*2a00*/  SHF.R.U32.HI R10, RZ, 0x1, R56 ;  /* 0x00000001ff0a7819 */ /* 0x000fe40000011638 */
[----:B------:R-:W-:-:S02]  /*2a10*/  FSEL R70, R70, -INF , !P1 ;  /* 0xff80000046467808 */ /* 0x000fc40004800000 */
[----:B------:R-:W-:Y:S01]  /*2a20*/  FMNMX R82, R67, R82, !PT ;  /* 0x0000005243527209 */ /* 0x000fe20007800000 */
[----:B------:R-:W-:Y:S01]  /*2a30*/  FMUL R74, R86, UR16 ;  /* 0x00000010564a7c20 */ /* 0x000fe20008400000 */
[----:B------:R-:W-:Y:S02]  /*2a40*/  LOP3.LUT P1, RZ, R10, 0x1, RZ, 0xc0, !PT ;  /* 0x000000010aff7812 */ /* 0x000fe4000782c0ff */
[----:B------:R-:W-:Y:S02]  /*2a50*/  FSEL R71, R71, -INF , !P2 ;  /* 0xff80000047477808 */ /* 0x000fe40005000000 */
[----:B------:R-:W-:Y:S01]  /*2a60*/  FMNMX R82, R70, R82, !PT ;  /* 0x0000005246527209 */ /* 0x000fe20007800000 */
[----:B------:R-:W-:Y:S01]  /*2a70*/  FMUL R75, R87, UR16 ;  /* 0x00000010574b7c20 */ /* 0x000fe20008400000 */
[----:B------:R-:W-:Y:S02]  /*2a80*/  ISETP.NE.AND P6, PT, R106, RZ, PT ;  /* 0x000000ff6a00720c */ /* 0x000fe40003fc5270 */
[----:B------:R-:W-:-:S02]  /*2a90*/  FSEL R74, R74, -INF , !P1 ;  /* 0xff8000004a4a7808 */ /* 0x000fc40004800000 */
[----:B------:R-:W-:Y:S02]  /*2aa0*/  FMNMX R82, R71, R82, !PT ;  /* 0x0000005247527209 */ /* 0x000fe40007800000 */
[----:B------:R-:W-:Y:S02]  /*2ab0*/  SHF.R.U32.HI R57, RZ, 0xf, R56 ;  /* 0x0000000fff397819 */ /* 0x000fe40000011638 */
[----:B------:R-:W-:Y:S02]  /*2ac0*/  ISETP.GT.U32.AND P1, PT, R52, R3, PT ;  /* 0x000000033400720c */ /* 0x000fe40003f24070 */
[----:B------:R-:W-:Y:S02]  /*2ad0*/  FSEL R75, R75, -INF , !P6 ;  /* 0xff8000004b4b7808 */ /* 0x000fe40007000000 */
[----:B------:R-:W-:Y:S01]  /*2ae0*/  FMNMX R82, R74, R82, !PT ;  /* 0x000000524a527209 */ /* 0x000fe20007800000 */
[----:B------:R-:W-:Y:S01]  /*2af0*/  FMUL R60, R60, UR16 ;  /* 0x000000103c3c7c20 */ /* 0x000fe20008400000 */
[----:B------:R-:W-:-:S02]  /*2b00*/  LOP3.LUT P6, RZ, R57, 0x1, RZ, 0xc0, !PT ;  /* 0x0000000139ff7812 */ /* 0x000fc400078cc0ff */
[----:B------:R-:W-:Y:S02]  /*2b10*/  ISETP.GT.U32.AND.EX P1, PT, R13, RZ, PT, P1 ;  /* 0x000000ff0d00720c */ /* 0x000fe40003f24110 */
[----:B------:R-:W-:Y:S02]  /*2b20*/  SHF.R.U32.HI R57, RZ, 0xe, R56 ;  /* 0x0000000eff397819 */ /* 0x000fe40000011638 */
[----:B------:R-:W-:Y:S02]  /*2b30*/  FMNMX R82, R75, R82, !PT ;  /* 0x000000524b527209 */ /* 0x000fe40007800000 */
[----:B------:R-:W-:Y:S02]  /*2b40*/  FSEL R60, R60, -INF , !P1 ;  /* 0xff8000003c3c7808 */ /* 0x000fe40004800000 */
[----:B------:R-:W-:Y:S02]  /*2b50*/  LOP3.LUT P1, RZ, R57, 0x1, RZ, 0xc0, !PT ;  /* 0x0000000139ff7812 */ /* 0x000fe4000782c0ff */
[----:B------:R-:W0:Y:S01]  /*2b60*/  SHFL.BFLY PT, R57, R82, 0x2, 0x1f ;  /* 0x0c401f0052397f89 */ /* 0x000e2200000e0000 */
[-C--:B------:R-:W-:Y:S01]  /*2b70*/  ISETP.GT.U32.AND P2, PT, R53, R3.reuse, PT ;  /* 0x000000033500720c */ /* 0x080fe20003f44070 */
[----:B------:R-:W-:Y:S01]  /*2b80*/  FMUL R61, R61, UR16 ;  /* 0x000000103d3d7c20 */ /* 0x000fe20008400000 */
[----:B------:R-:W-:-:S02]  /*2b90*/  ISETP.GT.U32.AND P0, PT, R12, R3, PT ;  /* 0x000000030c00720c */ /* 0x000fc40003f04070 */
[----:B------:R-:W-:Y:S02]  /*2ba0*/  ISETP.GT.U32.AND.EX P2, PT, R13, RZ, PT, P2 ;  /* 0x000000ff0d00720c */ /* 0x000fe40003f44120 */
[--C-:B------:R-:W-:Y:S01]  /*2bb0*/  SHF.R.U32.HI R78, RZ, 0xb, R56.reuse ;  /* 0x0000000bff4e7819 */ /* 0x100fe20000011638 */
[----:B------:R-:W-:Y:S01]  /*2bc0*/  FMUL R64, R64, UR16 ;  /* 0x0000001040407c20 */ /* 0x000fe20008400000 */
[----:B------:R-:W-:Y:S02]  /*2bd0*/  FSEL R61, R61, -INF , !P2 ;  /* 0xff8000003d3d7808 */ /* 0x000fe40005000000 */
[----:B------:R-:W-:Y:S02]  /*2be0*/  ISETP.GT.U32.AND.EX P0, PT, R13, RZ, PT, P0 ;  /* 0x000000ff0d00720c */ /* 0x000fe40003f04100 */
[----:B------:R-:W-:Y:S02]  /*2bf0*/  LOP3.LUT P2, RZ, R78, 0x1, RZ, 0xc0, !PT ;  /* 0x000000014eff7812 */ /* 0x000fe4000784c0ff */
[----:B------:R-:W-:Y:S01]  /*2c00*/  SHF.R.U32.HI R78, RZ, 0xa, R56 ;  /* 0x0000000aff4e7819 */ /* 0x000fe20000011638 */
[----:B------:R-:W-:Y:S01]  /*2c10*/  FMUL R65, R65, UR16 ;  /* 0x0000001041417c20 */ /* 0x000fe20008400000 */
[----:B------:R-:W-:Y:S01]  /*2c20*/  FSEL R64, R64, -INF , !P0 ;  /* 0xff80000040407808 */ /* 0x000fe20004000000 */
[----:B------:R-:W-:Y:S01]  /*2c30*/  FMUL R68, R68, UR16 ;  /* 0x0000001044447c20 */ /* 0x000fe20008400000 */
[----:B------:R-:W-:-:S02]  /*2c40*/  ISETP.GT.U32.AND.EX P3, PT, R13, RZ, PT, P3 ;  /* 0x000000ff0d00720c */ /* 0x000fc40003f64130 */
[----:B------:R-:W-:Y:S02]  /*2c50*/  ISETP.GT.U32.AND.EX P5, PT, R13, RZ, PT, P5 ;  /* 0x000000ff0d00720c */ /* 0x000fe40003fa4150 */
[----:B------:R-:W-:Y:S02]  /*2c60*/  LOP3.LUT P0, RZ, R78, 0x1, RZ, 0xc0, !PT ;  /* 0x000000014eff7812 */ /* 0x000fe4000780c0ff */
[----:B0-----:R-:W-:Y:S02]  /*2c70*/  FMNMX R82, R82, R57, !PT ;  /* 0x0000003952527209 */ /* 0x001fe40007800000 */
[--C-:B------:R-:W-:Y:S02]  /*2c80*/  SHF.R.U32.HI R78, RZ, 0x7, R56.reuse ;  /* 0x00000007ff4e7819 */ /* 0x100fe40000011638 */
[----:B------:R-:W-:Y:S01]  /*2c90*/  SHF.R.U32.HI R57, RZ, 0x6, R56 ;  /* 0x00000006ff397819 */ /* 0x000fe20000011638 */
[----:B------:R-:W-:Y:S01]  /*2ca0*/  IMAD.U32 R10, RZ, RZ, UR7 ;  /* 0x00000007ff0a7e24 */ /* 0x000fe2000f8e00ff */
[----:B------:R-:W-:Y:S01]  /*2cb0*/  FSEL R65, R65, -INF , !P5 ;  /* 0xff80000041417808 */ /* 0x000fe20006800000 */
[----:B------:R-:W-:Y:S01]  /*2cc0*/  FMUL R69, R69, UR16 ;  /* 0x0000001045457c20 */ /* 0x000fe20008400000 */
[----:B------:R-:W-:Y:S01]  /*2cd0*/  FSEL R68, R68, -INF , !P3 ;  /* 0xff80000044447808 */ /* 0x000fe20005800000 */
[----:B------:R-:W-:Y:S01]  /*2ce0*/  FMUL R72, R72, UR16 ;  /* 0x0000001048487c20 */ /* 0x000fe20008400000 */
[----:B------:R-:W-:-:S02]  /*2cf0*/  ISETP.GT.U32.AND.EX P4, PT, R13, RZ, PT, P4 ;  /* 0x000000ff0d00720c */ /* 0x000fc40003f84140 */
[----:B------:R-:W-:Y:S02]  /*2d00*/  LOP3.LUT P5, RZ, R78, 0x1, RZ, 0xc0, !PT ;  /* 0x000000014eff7812 */ /* 0x000fe400078ac0ff */
[----:B------:R-:W-:Y:S01]  /*2d10*/  LOP3.LUT P3, RZ, R57, 0x1, RZ, 0xc0, !PT ;  /* 0x0000000139ff7812 */ /* 0x000fe2000786c0ff */
[----:B------:R-:W-:Y:S01]  /*2d20*/  IMAD.WIDE R10, R10, 0x2, R120 ;  /* 0x000000020a0a7825 */ /* 0x000fe200078e0278 */
[--C-:B------:R-:W-:Y:S02]  /*2d30*/  SHF.R.U32.HI R57, RZ, 0x3, R56.reuse ;  /* 0x00000003ff397819 */ /* 0x100fe40000011638 */
[----:B------:R-:W-:Y:S02]  /*2d40*/  SHF.R.U32.HI R78, RZ, 0x2, R56 ;  /* 0x00000002ff4e7819 */ /* 0x000fe40000011638 */
[----:B------:R-:W-:Y:S02]  /*2d50*/  FSEL R69, R69, -INF , !P4 ;  /* 0xff80000045457808 */ /* 0x000fe40006000000 */
[----:B------:R-:W-:Y:S01]  /*2d60*/  LOP3.LUT P4, RZ, R57, 0x1, RZ, 0xc0, !PT ;  /* 0x0000000139ff7812 */ /* 0x000fe2000788c0ff */
[----:B------:R-:W-:Y:S01]  /*2d70*/  IMAD.U32 R57, RZ, RZ, UR7 ;  /* 0x00000007ff397e24 */ /* 0x000fe2000f8e00ff */
[----:B------:R-:W-:-:S02]  /*2d80*/  FSEL R72, R72, -INF , !P6 ;  /* 0xff80000048487808 */ /* 0x000fc40007000000 */
[----:B------:R-:W-:Y:S02]  /*2d90*/  LOP3.LUT P6, RZ, R78, 0x1, RZ, 0xc0, !PT ;  /* 0x000000014eff7812 */ /* 0x000fe400078cc0ff */
[----:B------:R0:W2:Y:S01]  /*2da0*/  LDG.E.U16 R78, desc[UR32][R10.64] ;  /* 0x000000200a4e7981 */ /* 0x0000a2000c1e1500 */
[----:B------:R-:W-:-:S03]  /*2db0*/  IMAD.WIDE R56, R57, 0x2, R114 ;  /* 0x0000000239387825 */ /* 0x000fc600078e0272 */
[----:B------:R-:W1:Y:S01]  /*2dc0*/  SHFL.BFLY PT, R83, R82, 0x1, 0x1f ;  /* 0x0c201f0052537f89 */ /* 0x000e6200000e0000 */
[----:B------:R-:W-:-:S03]  /*2dd0*/  IMAD.U32 R12, RZ, RZ, UR7 ;  /* 0x00000007ff0c7e24 */ /* 0x000fc6000f8e00ff */
[----:B------:R-:W3:Y:S01]  /*2de0*/  LDG.E.U16 R56, desc[UR32][R56.64] ;  /* 0x0000002038387981 */ /* 0x000ee2000c1e1500 */
[----:B0-----:R-:W-:-:S04]  /*2df0*/  IMAD.U32 R10, RZ, RZ, UR7 ;  /* 0x00000007ff0a7e24 */ /* 0x001fc8000f8e00ff */
[----:B------:R-:W-:-:S05]  /*2e00*/  IMAD.WIDE R10, R10, 0x2, R112 ;  /* 0x000000020a0a7825 */ /* 0x000fca00078e0270 */
[----:B------:R0:W4:Y:S01]  /*2e10*/  LDG.E.U16 R57, desc[UR32][R10.64] ;  /* 0x000000200a397981 */ /* 0x000122000c1e1500 */
[----:B------:R-:W-:-:S04]  /*2e20*/  IMAD.WIDE R12, R12, 0x2, R118 ;  /* 0x000000020c0c7825 */ /* 0x000fc800078e0276 */
[----:B------:R-:W-:Y:S01]  /*2e30*/  IMAD.U32 R52, RZ, RZ, UR7 ;  /* 0x00000007ff347e24 */ /* 0x000fe2000f8e00ff */
[----:B------:R5:W3:Y:S01]  /*2e40*/  LDG.E.U16 R79, desc[UR32][R12.64] ;  /* 0x000000200c4f7981 */ /* 0x000ae2000c1e1500 */
[----:B0-----:R-:W-:-:S04]  /*2e50*/  IMAD.U32 R10, RZ, RZ, UR7 ;  /* 0x00000007ff0a7e24 */ /* 0x001fc8000f8e00ff */
[----:B------:R-:W-:-:S04]  /*2e60*/  IMAD.WIDE R10, R10, 0x2, R104 ;  /* 0x000000020a0a7825 */ /* 0x000fc800078e0268 */
[----:B------:R-:W-:Y:S01]  /*2e70*/  IMAD.WIDE R52, R52, 0x2, R116 ;  /* 0x0000000234347825 */ /* 0x000fe200078e0274 */
[----:B------:R0:W3:Y:S03]  /*2e80*/  LDG.E.U16 R87, desc[UR32][R10.64] ;  /* 0x000000200a577981 */ /* 0x0000e6000c1e1500 */
[----:B-----5:R-:W-:Y:S02]  /*2e90*/  IMAD.U32 R12, RZ, RZ, UR7 ;  /* 0x00000007ff0c7e24 */ /* 0x020fe4000f8e00ff */
[----:B------:R1:W5:Y:S02]  /*2ea0*/  LDG.E.U16 R53, desc[UR32][R52.64] ;  /* 0x0000002034357981 */ /* 0x000364000c1e1500 */
[----:B------:R-:W-:-:S04]  /*2eb0*/  IMAD.WIDE R12, R12, 0x2, R110 ;  /* 0x000000020c0c7825 */ /* 0x000fc800078e026e */
[----:B0-----:R-:W-:-:S04]  /*2ec0*/  IMAD.U32 R10, RZ, RZ, UR7 ;  /* 0x00000007ff0a7e24 */ /* 0x001fc8000f8e00ff */
[----:B------:R-:W-:Y:S01]  /*2ed0*/  IMAD.WIDE R10, R10, 0x2, R22 ;  /* 0x000000020a0a7825 */ /* 0x000fe200078e0216 */
[----:B-1----:R-:W-:Y:S02]  /*2ee0*/  FMNMX R52, R82, R83, !PT ;  /* 0x0000005352347209 */ /* 0x002fe40007800000 */
[----:B------:R-:W3:Y:S04]  /*2ef0*/  LDG.E.U16 R82, desc[UR32][R12.64] ;  /* 0x000000200c527981 */ /* 0x000ee8000c1e1500 */
[----:B------:R0:W3:Y:S01]  /*2f00*/  LDG.E.U16 R108, desc[UR32][R10.64] ;  /* 0x000000200a6c7981 */ /* 0x0000e2000c1e1500 */
[----:B------:R-:W-:Y:S01]  /*2f10*/  FMNMX R52, R52, R5, !PT ;  /* 0x0000000534347209 */ /* 0x000fe20007800000 */
[----:B------:R-:W-:Y:S01]  /*2f20*/  FMUL R73, R73, UR16 ;  /* 0x0000001049497c20 */ /* 0x000fe20008400000 */
[----:B------:R-:W-:Y:S01]  /*2f30*/  FMUL R80, R80, UR16 ;  /* 0x0000001050507c20 */ /* 0x000fe20008400000 */
[----:B------:R-:W-:Y:S01]  /*2f40*/  BAR.SYNC.DEFER_BLOCKING 0x0 ;  /* 0x0000000000007b1d */ /* 0x000fe20000010000 */
[----:B0-----:R-:W-:-:S04]  /*2f50*/  FMNMX R10, R20, R15, !PT ;  /* 0x0000000f140a7209 */ /* 0x001fc80007800000 */
[----:B------:R-:W-:-:S04]  /*2f60*/  FMNMX R10, R17, R10, !PT ;  /* 0x0000000a110a7209 */ /* 0x000fc80007800000 */
        /* <DEDUP_REMOVED lines=9> */
[----:B------:R-:W-:Y:S01]  /*3000*/  FMNMX R10, R41, R10, !PT ;  /* 0x0000000a290a7209 */ /* 0x000fe20007800000 */
[----:B------:R-:W-:-:S03]  /*3010*/  FADD R12, R24, -R52 ;  /* 0x80000034180c7221 */ /* 0x000fc60000000000 */
[----:B------:R-:W-:Y:S01]  /*3020*/  FMNMX R10, R42, R10, !PT ;  /* 0x0000000a2a0a7209 */ /* 0x000fe20007800000 */
[----:B------:R-:W-:-:S03]  /*3030*/  FMUL R12, R12, 1.4426950216293334961 ;  /* 0x3fb8aa3b0c0c7820 */ /* 0x000fc60000400000 */
[----:B------:R-:W-:Y:S01]  /*3040*/  FMNMX R10, R45, R10, !PT ;  /* 0x0000000a2d0a7209 */ /* 0x000fe20007800000 */
[----:B------:R0:W-:Y:S03]  /*3050*/  MUFU.EX2 R86, R12 ;  /* 0x0000000c00567308 */ /* 0x0001e60000000800 */
[----:B------:R-:W-:-:S04]  /*3060*/  FMNMX R10, R46, R10, !PT ;  /* 0x0000000a2e0a7209 */ /* 0x000fc80007800000 */
[----:B------:R-:W-:Y:S01]  /*3070*/  FMNMX R11, R49, R10, !PT ;  /* 0x0000000a310b7209 */ /* 0x000fe20007800000 */
[----:B0-----:R-:W-:-:S03]  /*3080*/  FADD R12, R27, -R52 ;  /* 0x800000341b0c7221 */ /* 0x001fc60000000000 */
[----:B------:R-:W-:Y:S01]  /*3090*/  FMNMX R11, R50, R11, !PT ;  /* 0x0000000b320b7209 */ /* 0x000fe20007800000 */
[----:B------:R-:W-:-:S04]  /*30a0*/  FMUL R12, R12, 1.4426950216293334961 ;  /* 0x3fb8aa3b0c0c7820 */ /* 0x000fc80000400000 */
[----:B------:R0:W-:Y:S01]  /*30b0*/  MUFU.EX2 R106, R12 ;  /* 0x0000000c006a7308 */ /* 0x0001e20000000800 */
[----:B------:R-:W-:Y:S01]  /*30c0*/  FADD R13, R18, -R52 ;  /* 0x80000034120d7221 */ /* 0x000fe20000000000 */
[----:B0-----:R-:W-:-:S04]  /*30d0*/  FMNMX R12, R60, R11, !PT ;  /* 0x0000000b3c0c7209 */ /* 0x001fc80007800000 */
[----:B------:R-:W-:Y:S01]  /*30e0*/  FMNMX R18, R61, R12, !PT ;  /* 0x0000000c3d127209 */ /* 0x000fe20007800000 */
[----:B------:R-:W-:-:S03]  /*30f0*/  FMUL R13, R13, 1.4426950216293334961 ;  /* 0x3fb8aa3b0d0d7820 */ /* 0x000fc60000400000 */
[----:B------:R-:W-:Y:S01]  /*3100*/  FMNMX R18, R64, R18, !PT ;  /* 0x0000001240127209 */ /* 0x000fe20007800000 */
[----:B------:R0:W-:Y:S01]  /*3110*/  MUFU.EX2 R24, R13 ;  /* 0x0000000d00187308 */ /* 0x0001e20000000800 */
[--C-:B------:R-:W-:Y:S02]  /*3120*/  FADD R44, R44, -R52.reuse ;  /* 0x800000342c2c7221 */ /* 0x100fe40000000000 */
[----:B------:R-:W-:Y:S02]  /*3130*/  FMNMX R18, R65, R18, !PT ;  /* 0x0000001241127209 */ /* 0x000fe40007800000 */
[----:B------:R-:W-:Y:S02]  /*3140*/  FMUL R44, R44, 1.4426950216293334961 ;  /* 0x3fb8aa3b2c2c7820 */ /* 0x000fe40000400000 */
[----:B------:R-:W-:Y:S01]  /*3150*/  FMNMX R18, R68, R18, !PT ;  /* 0x0000001244127209 */ /* 0x000fe20007800000 */
[----:B0-----:R-:W-:-:S03]  /*3160*/  FADD R13, R21, -R52 ;  /* 0x80000034150d7221 */ /* 0x001fc60000000000 */
[----:B------:R-:W-:Y:S01]  /*3170*/  FMNMX R18, R69, R18, !PT ;  /* 0x0000001245127209 */ /* 0x000fe20007800000 */
[----:B------:R-:W-:Y:S01]  /*3180*/  FMUL R13, R13, 1.4426950216293334961 ;  /* 0x3fb8aa3b0d0d7820 */ /* 0x000fe20000400000 */
[----:B------:R0:W-:Y:S02]  /*3190*/  MUFU.EX2 R10, R44 ;  /* 0x0000002c000a7308 */ /* 0x0001e40000000800 */
[----:B------:R-:W-:Y:S01]  /*31a0*/  FMNMX R18, R72, R18, !PT ;  /* 0x0000001248127209 */ /* 0x000fe20007800000 */
[----:B------:R-:W-:-:S05]  /*31b0*/  FADD R16, R16, -R52 ;  /* 0x8000003410107221 */ /* 0x000fca0000000000 */
[----:B------:R1:W-:Y:S01]  /*31c0*/  MUFU.EX2 R27, R13 ;  /* 0x0000000d001b7308 */ /* 0x0003e20000000800 */
[----:B0-----:R-:W-:Y:S01]  /*31d0*/  FMUL R44, R76, UR16 ;  /* 0x000000104c2c7c20 */ /* 0x001fe20008400000 */
[----:B------:R-:W-:Y:S01]  /*31e0*/  FMUL R76, R77, UR16 ;  /* 0x000000104d4c7c20 */ /* 0x000fe20008400000 */
[--C-:B-1----:R-:W-:Y:S01]  /*31f0*/  FADD R13, R47, -R52.reuse ;  /* 0x800000342f0d7221 */ /* 0x102fe20000000000 */
[----:B------:R-:W-:Y:S02]  /*3200*/  FSEL R47, R73, -INF , !P1 ;  /* 0xff800000492f7808 */ /* 0x000fe40004800000 */
[----:B------:R-:W-:Y:S02]  /*3210*/  FSEL R44, R44, -INF , !P2 ;  /* 0xff8000002c2c7808 */ /* 0x000fe40005000000 */
[----:B------:R-:W-:Y:S01]  /*3220*/  FMNMX R18, R47, R18, !PT ;  /* 0x000000122f127209 */ /* 0x000fe20007800000 */
[----:B------:R-:W-:Y:S01]  /*3230*/  FMUL R16, R16, 1.4426950216293334961 ;  /* 0x3fb8aa3b10107820 */ /* 0x000fe20000400000 */
[--C-:B------:R-:W-:Y:S01]  /*3240*/  FADD R48, R48, -R52.reuse ;  /* 0x8000003430307221 */ /* 0x100fe20000000000 */
[----:B------:R-:W-:Y:S01]  /*3250*/  FADD R54, R54, -R52 ;  /* 0x8000003436367221 */ /* 0x000fe20000000000 */
[----:B------:R-:W-:-:S02]  /*3260*/  FSEL R76, R76, -INF , !P0 ;  /* 0xff8000004c4c7808 */ /* 0x000fc40004000000 */
[----:B------:R-:W-:Y:S01]  /*3270*/  FMNMX R21, R44, R18, !PT ;  /* 0x000000122c157209 */ /* 0x000fe20007800000 */
[----:B------:R0:W1:Y:S01]  /*3280*/  MUFU.EX2 R83, R16 ;  /* 0x0000001000537308 */ /* 0x0000620000000800 */
[--C-:B------:R-:W-:Y:S01]  /*3290*/  FADD R43, R43, -R52.reuse ;  /* 0x800000342b2b7221 */ /* 0x100fe20000000000 */
[----:B------:R-:W-:Y:S01]  /*32a0*/  FMUL R12, R48, 1.4426950216293334961 ;  /* 0x3fb8aa3b300c7820 */ /* 0x000fe20000400000 */
[----:B------:R-:W-:Y:S01]  /*32b0*/  FMUL R48, R81, UR16 ;  /* 0x0000001051307c20 */ /* 0x000fe20008400000 */
[----:B------:R-:W-:Y:S01]  /*32c0*/  FMUL R54, R54, 1.4426950216293334961 ;  /* 0x3fb8aa3b36367820 */ /* 0x000fe20000400000 */
[----:B------:R-:W-:Y:S01]  /*32d0*/  FMNMX R21, R76, R21, !PT ;  /* 0x000000154c157209 */ /* 0x000fe20007800000 */
[--C-:B------:R-:W-:Y:S01]  /*32e0*/  FADD R107, R28, -R52.reuse ;  /* 0x800000341c6b7221 */ /* 0x100fe20000000000 */
[--C-:B0-----:R-:W-:Y:S01]  /*32f0*/  FADD R16, R51, -R52.reuse ;  /* 0x8000003433107221 */ /* 0x101fe20000000000 */
[----:B------:R-:W-:Y:S01]  /*3300*/  FSEL R51, R80, -INF , !P5 ;  /* 0xff80000050337808 */ /* 0x000fe20006800000 */
[----:B------:R-:W-:Y:S01]  /*3310*/  FMUL R43, R43, 1.4426950216293334961 ;  /* 0x3fb8aa3b2b2b7820 */ /* 0x000fe20000400000 */
[----:B------:R-:W-:Y:S01]  /*3320*/  FMUL R28, R84, UR16 ;  /* 0x00000010541c7c20 */ /* 0x000fe20008400000 */
[----:B------:R0:W-:Y:S01]  /*3330*/  MUFU.EX2 R18, R54 ;  /* 0x0000003600127308 */ /* 0x0001e20000000800 */
[----:B------:R-:W-:Y:S01]  /*3340*/  FSEL R48, R48, -INF , !P3 ;  /* 0xff80000030307808 */ /* 0x000fe20005800000 */
[--C-:B------:R-:W-:Y:S01]  /*3350*/  FADD R55, R55, -R52.reuse ;  /* 0x8000003437377221 */ /* 0x100fe20000000000 */
[----:B------:R-:W-:Y:S01]  /*3360*/  FADD R58, R58, -R52 ;  /* 0x800000343a3a7221 */ /* 0x000fe20000000000 */
[----:B------:R-:W-:-:S02]  /*3370*/  FSEL R28, R28, -INF , !P4 ;  /* 0xff8000001c1c7808 */ /* 0x000fc40006000000 */
[----:B0-----:R-:W-:Y:S02]  /*3380*/  FMNMX R54, R51, R21, !PT ;  /* 0x0000001533367209 */ /* 0x001fe40007800000 */
[----:B------:R0:W-:Y:S01]  /*3390*/  MUFU.EX2 R11, R43 ;  /* 0x0000002b000b7308 */ /* 0x0001e20000000800 */
[----:B------:R-:W-:Y:S01]  /*33a0*/  FMUL R55, R55, 1.4426950216293334961 ;  /* 0x3fb8aa3b37377820 */ /* 0x000fe20000400000 */
[----:B------:R-:W-:Y:S01]  /*33b0*/  FMNMX R54, R48, R54, !PT ;  /* 0x0000003630367209 */ /* 0x000fe20007800000 */
[----:B------:R-:W-:Y:S01]  /*33c0*/  FMUL R58, R58, 1.4426950216293334961 ;  /* 0x3fb8aa3b3a3a7820 */ /* 0x000fe20000400000 */
[----:B0-----:R-:W-:Y:S02]  /*33d0*/  FMUL R43, R85, UR16 ;  /* 0x00000010552b7c20 */ /* 0x001fe40008400000 */
[----:B------:R-:W-:Y:S02]  /*33e0*/  FMNMX R54, R28, R54, !PT ;  /* 0x000000361c367209 */ /* 0x000fe40007800000 */
[----:B------:R0:W-:Y:S01]  /*33f0*/  MUFU.EX2 R21, R55 ;  /* 0x0000003700157308 */ /* 0x0001e20000000800 */
[----:B------:R-:W-:Y:S01]  /*3400*/  FSEL R43, R43, -INF , !P6 ;  /* 0xff8000002b2b7808 */ /* 0x000fe20007000000 */
[----:B0-----:R-:W-:-:S06]  /*3410*/  FADD R55, R9, -R52 ;  /* 0x8000003409377221 */ /* 0x001fcc0000000000 */
[----:B------:R0:W-:Y:S02]  /*3420*/  MUFU.EX2 R9, R58 ;  /* 0x0000003a00097308 */ /* 0x0001e40000000800 */
[----:B0-----:R-:W-:-:S05]  /*3430*/  FMNMX R58, R43, R54, !PT ;  /* 0x000000362b3a7209 */ /* 0x001fca0007800000 */
[----:B------:R-:W0:Y:S01]  /*3440*/  SHFL.BFLY PT, R73, R58, 0x2, 0x1f ;  /* 0x0c401f003a497f89 */ /* 0x000e2200000e0000 */
[----:B------:R-:W-:Y:S01]  /*3450*/  FMUL R55, R55, 1.4426950216293334961 ;  /* 0x3fb8aa3b37377820 */ /* 0x000fe20000400000 */
[--C-:B------:R-:W-:Y:S01]  /*3460*/  FADD R54, R0, -R52.reuse ;  /* 0x8000003400367221 */ /* 0x100fe20000000000 */
[--C-:B------:R-:W-:Y:S02]  /*3470*/  FADD R59, R59, -R52.reuse ;  /* 0x800000343b3b7221 */ /* 0x100fe40000000000 */
[----:B------:R1:W-:Y:S01]  /*3480*/  MUFU.EX2 R0, R55 ;  /* 0x0000003700007308 */ /* 0x0003e20000000800 */
[----:B------:R-:W-:Y:S01]  /*3490*/  FMUL R54, R54, 1.4426950216293334961 ;  /* 0x3fb8aa3b36367820 */ /* 0x000fe20000400000 */
[----:B-1----:R-:W-:-:S06]  /*34a0*/  FADD R55, R14, -R52 ;  /* 0x800000340e377221 */ /* 0x002fcc0000000000 */
[----:B------:R1:W-:Y:S01]  /*34b0*/  MUFU.EX2 R14, R54 ;  /* 0x00000036000e7308 */ /* 0x0003e20000000800 */
[----:B0-----:R-:W-:Y:S01]  /*34c0*/  FMNMX R58, R58, R73, !PT ;  /* 0x000000493a3a7209 */ /* 0x001fe20007800000 */
[----:B-1----:R-:W-:Y:S01]  /*34d0*/  FMUL R54, R55, 1.4426950216293334961 ;  /* 0x3fb8aa3b37367820 */ /* 0x002fe20000400000 */
[----:B------:R-:W-:-:S03]  /*34e0*/  FMUL R55, R59, 1.4426950216293334961 ;  /* 0x3fb8aa3b3b377820 */ /* 0x000fc60000400000 */
[----:B------:R-:W0:Y:S02]  /*34f0*/  SHFL.BFLY PT, R59, R58, 0x1, 0x1f ;  /* 0x0c201f003a3b7f89 */ /* 0x000e2400000e0000 */
[----:B0-----:R-:W-:-:S04]  /*3500*/  FMNMX R59, R58, R59, !PT ;  /* 0x0000003b3a3b7209 */ /* 0x001fc80007800000 */
[----:B------:R-:W-:Y:S01]  /*3510*/  FMNMX R73, R59, R6, !PT ;  /* 0x000000063b497209 */ /* 0x000fe20007800000 */
[----:B------:R-:W-:-:S04]  /*3520*/  FADD R58, -R52, R5 ;  /* 0x00000005343a7221 */ /* 0x000fc80000000100 */
[--C-:B------:R-:W-:Y:S01]  /*3530*/  FADD R25, R25, -R73.reuse ;  /* 0x8000004919197221 */ /* 0x100fe20000000000 */
[----:B------:R-:W-:-:S03]  /*3540*/  FADD R15, R15, -R73 ;  /* 0x800000490f0f7221 */ /* 0x000fc60000000000 */
[----:B------:R-:W-:Y:S01]  /*3550*/  FMUL R25, R25, 1.4426950216293334961 ;  /* 0x3fb8aa3b19197820 */ /* 0x000fe20000400000 */
[----:B------:R-:W-:Y:S01]  /*3560*/  FMUL R58, R58, 1.4426950216293334961 ;  /* 0x3fb8aa3b3a3a7820 */ /* 0x000fe20000400000 */
[--C-:B------:R-:W-:Y:S01]  /*3570*/  FADD R59, R20, -R73.reuse ;  /* 0x80000049143b7221 */ /* 0x100fe20000000000 */
[--C-:B------:R-:W-:Y:S01]  /*3580*/  FADD R26, R26, -R73.reuse ;  /* 0x800000491a1a7221 */ /* 0x100fe20000000000 */
[----:B------:R0:W-:Y:S01]  /*3590*/  MUFU.EX2 R85, R25 ;  /* 0x0000001900557308 */ /* 0x0001e20000000800 */
[----:B------:R-:W-:Y:S02]  /*35a0*/  FMUL R15, R15, 1.4426950216293334961 ;  /* 0x3fb8aa3b0f0f7820 */ /* 0x000fe40000400000 */
[----:B------:R-:W-:Y:S01]  /*35b0*/  FMUL R26, R26, 1.4426950216293334961 ;  /* 0x3fb8aa3b1a1a7820 */ /* 0x000fe20000400000 */
[----:B0-----:R-:W-:-:S04]  /*35c0*/  FADD R25, R60, -R73 ;  /* 0x800000493c197221 */ /* 0x001fc80000000000 */
[----:B------:R0:W-:Y:S01]  /*35d0*/  MUFU.EX2 R20, R58 ;  /* 0x0000003a00147308 */ /* 0x0001e20000000800 */
[----:B------:R-:W-:Y:S01]  /*35e0*/  FMUL R25, R25, 1.4426950216293334961 ;  /* 0x3fb8aa3b19197820 */ /* 0x000fe20000400000 */
[----:B0-----:R-:W-:-:S06]  /*35f0*/  FMUL R58, R59, 1.4426950216293334961 ;  /* 0x3fb8aa3b3b3a7820 */ /* 0x001fcc0000400000 */
[----:B------:R0:W-:Y:S02]  /*3600*/  MUFU.EX2 R59, R15 ;  /* 0x0000000f003b7308 */ /* 0x0001e40000000800 */
[----:B0-----:R-:W-:-:S06]  /*3610*/  FADD R15, R29, -R73 ;  /* 0x800000491d0f7221 */ /* 0x001fcc0000000000 */
[----:B------:R0:W-:Y:S01]  /*3620*/  MUFU.EX2 R29, R26 ;  /* 0x0000001a001d7308 */ /* 0x0001e20000000800 */
[--C-:B------:R-:W-:Y:S01]  /*3630*/  FADD R17, R17, -R73.reuse ;  /* 0x8000004911117221 */ /* 0x100fe20000000000 */
[----:B0-----:R-:W-:-:S06]  /*3640*/  FADD R26, R61, -R73 ;  /* 0x800000493d1a7221 */ /* 0x001fcc0000000000 */
[----:B------:R0:W-:Y:S01]  /*3650*/  MUFU.EX2 R61, R25 ;  /* 0x00000019003d7308 */ /* 0x0001e20000000800 */
[----:B------:R-:W-:Y:S01]  /*3660*/  FMUL R26, R26, 1.4426950216293334961 ;  /* 0x3fb8aa3b1a1a7820 */ /* 0x000fe20000400000 */
[----:B0-----:R-:W-:-:S06]  /*3670*/  FADD R25, R64, -R73 ;  /* 0x8000004940197221 */ /* 0x001fcc0000000000 */
[----:B------:R0:W-:Y:S01]  /*3680*/  MUFU.EX2 R64, R26 ;  /* 0x0000001a00407308 */ /* 0x0001e20000000800 */
[----:B------:R-:W-:Y:S01]  /*3690*/  FMUL R25, R25, 1.4426950216293334961 ;  /* 0x3fb8aa3b19197820 */ /* 0x000fe20000400000 */
[----:B------:R-:W-:Y:S01]  /*36a0*/  FMUL R17, R17, 1.4426950216293334961 ;  /* 0x3fb8aa3b11117820 */ /* 0x000fe20000400000 */
[--C-:B------:R-:W-:Y:S01]  /*36b0*/  FADD R19, R19, -R73.reuse ;  /* 0x8000004913137221 */ /* 0x100fe20000000000 */
[----:B0-----:R-:W-:-:S04]  /*36c0*/  FADD R26, R65, -R73 ;  /* 0x80000049411a7221 */ /* 0x001fc80000000000 */
[----:B------:R0:W-:Y:S01]  /*36d0*/  MUFU.EX2 R65, R25 ;  /* 0x0000001900417308 */ /* 0x0001e20000000800 */
[----:B------:R-:W-:Y:S01]  /*36e0*/  FMUL R15, R15, 1.4426950216293334961 ;  /* 0x3fb8aa3b0f0f7820 */ /* 0x000fe20000400000 */
[----:B------:R-:W-:Y:S01]  /*36f0*/  FMUL R26, R26, 1.4426950216293334961 ;  /* 0x3fb8aa3b1a1a7820 */ /* 0x000fe20000400000 */
[----:B------:R-:W-:Y:S01]  /*3700*/  FMUL R19, R19, 1.4426950216293334961 ;  /* 0x3fb8aa3b13137820 */ /* 0x000fe20000400000 */
[----:B0-----:R-:W-:-:S04]  /*3710*/  FADD R25, R68, -R73 ;  /* 0x8000004944197221 */ /* 0x001fc80000000000 */
[----:B------:R-:W0:Y:S01]  /*3720*/  MUFU.EX2 R58, R58 ;  /* 0x0000003a003a7308 */ /* 0x000e220000000800 */
[----:B------:R-:W-:Y:S01]  /*3730*/  FADD R34, R34, -R73 ;  /* 0x8000004922227221 */ /* 0x000fe20000000000 */
[----:B------:R-:W-:-:S06]  /*3740*/  FMUL R25, R25, 1.4426950216293334961 ;  /* 0x3fb8aa3b19197820 */ /* 0x000fcc0000400000 */
[----:B------:R1:W0:Y:S01]  /*3750*/  MUFU.EX2 R81, R17 ;  /* 0x0000001100517308 */ /* 0x0002220000000800 */
[----:B------:R-:W-:Y:S01]  /*3760*/  FMUL R34, R34, 1.4426950216293334961 ;  /* 0x3fb8aa3b22227820 */ /* 0x000fe20000400000 */
[----:B------:R-:W-:-:S06]  /*3770*/  LOP3.LUT R122, R4, 0x40, RZ, 0x3c, !PT ;  /* 0x00000040047a7812 */ /* 0x000fcc00078e3cff */
[----:B------:R2:W-:Y:S01]  /*3780*/  MUFU.EX2 R68, R26 ;  /* 0x0000001a00447308 */ /* 0x0005e20000000800 */
[--C-:B-1----:R-:W-:Y:S01]  /*3790*/  FADD R17, R30, -R73.reuse ;  /* 0x800000491e117221 */ /* 0x102fe20000000000 */
[----:B------:R-:W-:-:S06]  /*37a0*/  FADD R38, R38, -R73 ;  /* 0x8000004926267221 */ /* 0x000fcc0000000000 */
[----:B------:R1:W-:Y:S01]  /*37b0*/  MUFU.EX2 R30, R15 ;  /* 0x0000000f001e7308 */ /* 0x0003e20000000800 */
[----:B--2---:R-:W-:-:S07]  /*37c0*/  FADD R26, R69, -R73 ;  /* 0x80000049451a7221 */ /* 0x004fce0000000000 */
[----:B------:R2:W-:Y:S01]  /*37d0*/  MUFU.EX2 R69, R25 ;  /* 0x0000001900457308 */ /* 0x0005e20000000800 */
[----:B-1----:R-:W-:Y:S01]  /*37e0*/  FADD R15, R37, -R73 ;  /* 0x80000049250f7221 */ /* 0x002fe20000000000 */
[----:B------:R-:W-:Y:S03]  /*37f0*/  STS.U16 [R4+UR21+0x4000], R78 ;  /* 0x0040004e04007988 */ /* 0x000fe60008000415 */
[----:B------:R-:W-:-:S03]  /*3800*/  FMUL R15, R15, 1.4426950216293334961 ;  /* 0x3fb8aa3b0f0f7820 */ /* 0x000fc60000400000 */
[----:B------:R-:W1:Y:S01]  /*3810*/  MUFU.EX2 R84, R19 ;  /* 0x0000001300547308 */ /* 0x000e620000000800 */
[----:B--2---:R-:W-:Y:S01]  /*3820*/  FADD R25, R76, -R73 ;  /* 0x800000494c197221 */ /* 0x004fe20000000000 */
[----:B-----5:R-:W-:Y:S03]  /*3830*/  STS.U16 [R4+UR21+0x4400], R53 ;  /* 0x0044003504007988 */ /* 0x020fe60008000415 */
[----:B------:R-:W-:Y:S01]  /*3840*/  FMUL R25, R25, 1.4426950216293334961 ;  /* 0x3fb8aa3b19197820 */ /* 0x000fe20000400000 */
[----:B----4-:R-:W-:Y:S01]  /*3850*/  STS.U16 [R4+UR21+0x4800], R57 ;  /* 0x0048003904007988 */ /* 0x010fe20008000415 */
[----:B------:R-:W-:Y:S01]  /*3860*/  FMUL R107, R107, 1.4426950216293334961 ;  /* 0x3fb8aa3b6b6b7820 */ /* 0x000fe20000400000 */
[----:B------:R-:W-:Y:S01]  /*3870*/  MUFU.EX2 R37, R34 ;  /* 0x0000002200257308 */ /* 0x000fe20000000800 */
[----:B------:R-:W-:Y:S01]  /*3880*/  FADD R31, R31, -R52 ;  /* 0x800000341f1f7221 */ /* 0x000fe20000000000 */
[----:B---3--:R-:W-:Y:S01]  /*3890*/  STS.U16 [R4+UR21+0x4c00], R87 ;  /* 0x004c005704007988 */ /* 0x008fe20008000415 */
[----:B------:R-:W-:-:S03]  /*38a0*/  FMUL R26, R26, 1.4426950216293334961 ;  /* 0x3fb8aa3b1a1a7820 */ /* 0x000fc60000400000 */
[----:B------:R2:W-:Y:S02]  /*38b0*/  STS.U16 [R122+UR21+0x4200], R79 ;  /* 0x0042004f7a007988 */ /* 0x0005e40008000415 */
[----:B------:R3:W-:Y:S02]  /*38c0*/  MUFU.EX2 R34, R15 ;  /* 0x0000000f00227308 */ /* 0x0007e40000000800 */
[----:B------:R-:W-:Y:S01]  /*38d0*/  STS.U16 [R122+UR21+0x4600], R56 ;  /* 0x004600387a007988 */ /* 0x000fe20008000415 */
[----:B------:R-:W-:Y:S01]  /*38e0*/  FMUL R31, R31, 1.4426950216293334961 ;  /* 0x3fb8aa3b1f1f7820 */ /* 0x000fe20000400000 */
[----:B------:R-:W-:Y:S02]  /*38f0*/  FADD R32, R32, -R52 ;  /* 0x8000003420207221 */ /* 0x000fe40000000000 */
[----:B------:R4:W-:Y:S02]  /*3900*/  STS.U16 [R122+UR21+0x4a00], R82 ;  /* 0x004a00527a007988 */ /* 0x0009e40008000415 */
[----:B--2---:R2:W-:Y:S01]  /*3910*/  MUFU.EX2 R79, R25 ;  /* 0x00000019004f7308 */ /* 0x0045e20000000800 */
[----:B---3--:R-:W-:Y:S01]  /*3920*/  FMUL R15, R38, 1.4426950216293334961 ;  /* 0x3fb8aa3b260f7820 */ /* 0x008fe20000400000 */
[----:B------:R-:W-:Y:S01]  /*3930*/  FADD R38, R83, R24 ;  /* 0x0000001853267221 */ /* 0x000fe20000000000 */
[----:B------:R-:W-:Y:S01]  /*3940*/  STS.U16 [R122+UR21+0x4e00], R108 ;  /* 0x004e006c7a007988 */ /* 0x000fe20008000415 */
[--C-:B------:R-:W-:Y:S01]  /*3950*/  FADD R42, R42, -R73.reuse ;  /* 0x800000492a2a7221 */ /* 0x100fe20000000000 */
[----:B------:R-:W-:Y:S01]  /*3960*/  FADD R44, R44, -R73 ;  /* 0x800000492c2c7221 */ /* 0x000fe20000000000 */
[----:B------:R3:W-:Y:S06]  /*3970*/  MEMBAR.ALL.CTA ;  /* 0x0000000000007992 */ /* 0x0007ec0000008000 */
[----:B---3--:R-:W3:Y:S01]  /*3980*/  FENCE.VIEW.ASYNC.S ;  /* 0x00000000000073c6 */ /* 0x008ee20000000000 */
[----:B--2---:R-:W-:Y:S01]  /*3990*/  F2FP.F16.F32.PACK_AB R25, R24, R83 ;  /* 0x000000531819723e */ /* 0x004fe200000000ff */
[----:B0-----:R-:W-:Y:S01]  /*39a0*/  FADD R24, R58, R59 ;  /* 0x0000003b3a187221 */ /* 0x001fe20000000000 */
[----:B------:R-:W0:Y:S01]  /*39b0*/  MUFU.EX2 R107, R107 ;  /* 0x0000006b006b7308 */ /* 0x000e220000000800 */
[----:B------:R-:W-:Y:S01]  /*39c0*/  FADD R38, R86, R38 ;  /* 0x0000002656267221 */ /* 0x000fe20000000000 */
[----:B------:R-:W-:Y:S01]  /*39d0*/  FMUL R32, R32, 1.4426950216293334961 ;  /* 0x3fb8aa3b20207820 */ /* 0x000fe20000400000 */
[----:B------:R-:W-:Y:S01]  /*39e0*/  FADD R35, R35, -R52 ;  /* 0x8000003423237221 */ /* 0x000fe20000000000 */
[----:B------:R-:W-:-:S04]  /*39f0*/  FMUL R19, R42, 1.4426950216293334961 ;  /* 0x3fb8aa3b2a137820 */ /* 0x000fc80000400000 */
[----:B------:R2:W-:Y:S01]  /*3a00*/  MUFU.EX2 R53, R26 ;  /* 0x0000001a00357308 */ /* 0x0005e20000000800 */
[----:B------:R-:W-:Y:S01]  /*3a10*/  FMUL R44, R44, 1.4426950216293334961 ;  /* 0x3fb8aa3b2c2c7820 */ /* 0x000fe20000400000 */
[----:B------:R-:W-:Y:S01]  /*3a20*/  FADD R38, R27, R38 ;  /* 0x000000261b267221 */ /* 0x000fe20000000000 */
[----:B------:R-:W-:Y:S01]  /*3a30*/  FMUL R35, R35, 1.4426950216293334961 ;  /* 0x3fb8aa3b23237820 */ /* 0x000fe20000400000 */
[----:B------:R-:W-:Y:S01]  /*3a40*/  FADD R36, R36, -R52 ;  /* 0x8000003424247221 */ /* 0x000fe20000000000 */
[----:B--2---:R-:W-:-:S03]  /*3a50*/  FADD R26, R81, R24 ;  /* 0x00000018511a7221 */ /* 0x004fc60000000000 */
[----:B------:R-:W2:Y:S01]  /*3a60*/  MUFU.EX2 R31, R31 ;  /* 0x0000001f001f7308 */ /* 0x000ea20000000800 */
[--C-:B------:R-:W-:Y:S01]  /*3a70*/  FADD R33, R33, -R73.reuse ;  /* 0x8000004921217221 */ /* 0x100fe20000000000 */
[----:B-1----:R-:W-:Y:S01]  /*3a80*/  FADD R42, R84, R26 ;  /* 0x0000001a542a7221 */ /* 0x002fe20000000000 */
[----:B------:R-:W-:Y:S01]  /*3a90*/  FMUL R17, R17, 1.4426950216293334961 ;  /* 0x3fb8aa3b11117820 */ /* 0x000fe20000400000 */
[--C-:B------:R-:W-:Y:S01]  /*3aa0*/  FADD R41, R41, -R73.reuse ;  /* 0x8000004929297221 */ /* 0x100fe20000000000 */
[----:B------:R-:W-:Y:S01]  /*3ab0*/  FMUL R36, R36, 1.4426950216293334961 ;  /* 0x3fb8aa3b24247820 */ /* 0x000fe20000400000 */
[----:B------:R-:W-:Y:S02]  /*3ac0*/  FADD R42, R85, R42 ;  /* 0x0000002a552a7221 */ /* 0x000fe40000000000 */
[----:B------:R-:W-:Y:S01]  /*3ad0*/  MUFU.EX2 R32, R32 ;  /* 0x0000002000207308 */ /* 0x000fe20000000800 */
[--C-:B------:R-:W-:Y:S01]  /*3ae0*/  FADD R39, R39, -R52.reuse ;  /* 0x8000003427277221 */ /* 0x100fe20000000000 */
[----:B------:R-:W-:Y:S01]  /*3af0*/  FADD R75, R75, -R52 ;  /* 0x800000344b4b7221 */ /* 0x000fe20000000000 */
[----:B------:R-:W-:Y:S01]  /*3b00*/  FMUL R33, R33, 1.4426950216293334961 ;  /* 0x3fb8aa3b21217820 */ /* 0x000fe20000400000 */
[----:B------:R-:W-:-:S04]  /*3b10*/  FADD R45, R45, -R73 ;  /* 0x800000492d2d7221 */ /* 0x000fc80000000000 */
[----:B------:R1:W-:Y:S01]  /*3b20*/  MUFU.EX2 R76, R44 ;  /* 0x0000002c004c7308 */ /* 0x0003e20000000800 */
[----:B------:R-:W-:Y:S01]  /*3b30*/  FMUL R39, R39, 1.4426950216293334961 ;  /* 0x3fb8aa3b27277820 */ /* 0x000fe20000400000 */
[----:B------:R-:W-:Y:S01]  /*3b40*/  FADD R40, R40, -R52 ;  /* 0x8000003428287221 */ /* 0x000fe20000000000 */
[----:B------:R-:W-:Y:S01]  /*3b50*/  FMUL R75, R75, 1.4426950216293334961 ;  /* 0x3fb8aa3b4b4b7820 */ /* 0x000fe20000400000 */
[----:B-1----:R-:W-:Y:S01]  /*3b60*/  FADD R44, R106, R38 ;  /* 0x000000266a2c7221 */ /* 0x002fe20000000000 */
[----:B------:R-:W-:-:S03]  /*3b70*/  FADD R38, R28, -R73 ;  /* 0x800000491c267221 */ /* 0x000fc60000000000 */
[----:B------:R1:W5:Y:S01]  /*3b80*/  MUFU.EX2 R109, R17 ;  /* 0x00000011006d7308 */ /* 0x0003620000000800 */
[--C-:B------:R-:W-:Y:S01]  /*3b90*/  FADD R62, R62, -R52.reuse ;  /* 0x800000343e3e7221 */ /* 0x100fe20000000000 */
[--C-:B------:R-:W-:Y:S01]  /*3ba0*/  FADD R63, R63, -R52.reuse ;  /* 0x800000343f3f7221 */ /* 0x100fe20000000000 */
[--C-:B------:R-:W-:Y:S01]  /*3bb0*/  FADD R66, R66, -R52.reuse ;  /* 0x8000003442427221 */ /* 0x100fe20000000000 */
[--C-:B------:R-:W-:Y:S01]  /*3bc0*/  FADD R67, R67, -R52.reuse ;  /* 0x8000003443437221 */ /* 0x100fe20000000000 */
[----:B------:R-:W-:-:S03]  /*3bd0*/  FADD R70, R70, -R52 ;  /* 0x8000003446467221 */ /* 0x000fc60000000000 */
[----:B------:R-:W4:Y:S01]  /*3be0*/  MUFU.EX2 R35, R35 ;  /* 0x0000002300237308 */ /* 0x000f220000000800 */
[----:B-1----:R-:W-:Y:S01]  /*3bf0*/  FMUL R17, R41, 1.4426950216293334961 ;  /* 0x3fb8aa3b29117820 */ /* 0x002fe20000400000 */
[----:B------:R-:W-:Y:S01]  /*3c00*/  FADD R41, R29, R42 ;  /* 0x0000002a1d297221 */ /* 0x000fe20000000000 */
[----:B------:R-:W-:Y:S01]  /*3c10*/  FMUL R42, R38, 1.4426950216293334961 ;  /* 0x3fb8aa3b262a7820 */ /* 0x000fe20000400000 */
[--C-:B------:R-:W-:Y:S01]  /*3c20*/  FADD R71, R71, -R52.reuse ;  /* 0x8000003447477221 */ /* 0x100fe20000000000 */
[----:B------:R-:W-:Y:S01]  /*3c30*/  FADD R74, R74, -R52 ;  /* 0x800000344a4a7221 */ /* 0x000fe20000000000 */
[--C-:B------:R-:W-:Y:S01]  /*3c40*/  FADD R72, R72, -R73.reuse ;  /* 0x8000004948487221 */ /* 0x100fe20000000000 */
[----:B------:R-:W-:Y:S01]  /*3c50*/  FADD R38, -R73, R6 ;  /* 0x0000000649267221 */ /* 0x000fe20000000100 */
[----:B------:R-:W-:Y:S01]  /*3c60*/  MUFU.EX2 R36, R36 ;  /* 0x0000002400247308 */ /* 0x000fe20000000800 */
[----:B------:R-:W-:Y:S01]  /*3c70*/  FMUL R45, R45, 1.4426950216293334961 ;  /* 0x3fb8aa3b2d2d7820 */ /* 0x000fe20000400000 */
[--C-:B------:R-:W-:Y:S01]  /*3c80*/  FADD R46, R46, -R73.reuse ;  /* 0x800000492e2e7221 */ /* 0x100fe20000000000 */
[--C-:B------:R-:W-:Y:S01]  /*3c90*/  FADD R49, R49, -R73.reuse ;  /* 0x8000004931317221 */ /* 0x100fe20000000000 */
[--C-:B------:R-:W-:Y:S01]  /*3ca0*/  FADD R50, R50, -R73.reuse ;  /* 0x8000004932327221 */ /* 0x100fe20000000000 */
[--C-:B------:R-:W-:Y:S01]  /*3cb0*/  FADD R47, R47, -R73.reuse ;  /* 0x800000492f2f7221 */ /* 0x100fe20000000000 */
[--C-:B------:R-:W-:Y:S01]  /*3cc0*/  FADD R51, R51, -R73.reuse ;  /* 0x8000004933337221 */ /* 0x100fe20000000000 */
[--C-:B------:R-:W-:Y:S01]  /*3cd0*/  FADD R48, R48, -R73.reuse ;  /* 0x8000004930307221 */ /* 0x100fe20000000000 */
[----:B------:R-:W1:Y:S01]  /*3ce0*/  MUFU.EX2 R33, R33 ;  /* 0x0000002100217308 */ /* 0x000e620000000800 */
[----:B0-----:R-:W-:Y:S01]  /*3cf0*/  FADD R44, R107, R44 ;  /* 0x0000002c6b2c7221 */ /* 0x001fe20000000000 */
[----:B------:R-:W-:Y:S01]  /*3d00*/  FADD R43, R43, -R73 ;  /* 0x800000492b2b7221 */ /* 0x000fe20000000000 */
[----:B------:R-:W-:Y:S01]  /*3d10*/  FMUL R40, R40, 1.4426950216293334961 ;  /* 0x3fb8aa3b28287820 */ /* 0x000fe20000400000 */
        /* <DEDUP_REMOVED lines=9> */
[----:B------:R-:W-:Y:S01]  /*3db0*/  MUFU.EX2 R5, R75 ;  /* 0x0000004b00057308 */ /* 0x000fe20000000800 */
[----:B------:R-:W-:Y:S01]  /*3dc0*/  FMUL R72, R72, 1.4426950216293334961 ;  /* 0x3fb8aa3b48487820 */ /* 0x000fe20000400000 */
[----:B------:R-:W-:Y:S01]  /*3dd0*/  FMUL R38, R38, 1.4426950216293334961 ;  /* 0x3fb8aa3b26267820 */ /* 0x000fe20000400000 */
[----:B------:R-:W-:Y:S01]  /*3de0*/  FMUL R46, R46, 1.4426950216293334961 ;  /* 0x3fb8aa3b2e2e7820 */ /* 0x000fe20000400000 */
[----:B------:R-:W-:Y:S01]  /*3df0*/  FMUL R49, R49, 1.4426950216293334961 ;  /* 0x3fb8aa3b31317820 */ /* 0x000fe20000400000 */
[----:B------:R-:W-:Y:S01]  /*3e00*/  FMUL R50, R50, 1.4426950216293334961 ;  /* 0x3fb8aa3b32327820 */ /* 0x000fe20000400000 */
[----:B------:R-:W-:Y:S01]  /*3e10*/  FMUL R47, R47, 1.4426950216293334961 ;  /* 0x3fb8aa3b2f2f7820 */ /* 0x000fe20000400000 */
[----:B------:R-:W-:Y:S01]  /*3e20*/  FMUL R51, R51, 1.4426950216293334961 ;  /* 0x3fb8aa3b33337820 */ /* 0x000fe20000400000 */
[----:B------:R-:W0:Y:S01]  /*3e30*/  MUFU.EX2 R39, R39 ;  /* 0x0000002700277308 */ /* 0x000e220000000800 */
[----:B------:R-:W-:Y:S01]  /*3e40*/  FMUL R48, R48, 1.4426950216293334961 ;  /* 0x3fb8aa3b30307820 */ /* 0x000fe20000400000 */
[----:B------:R-:W-:Y:S01]  /*3e50*/  FMUL R43, R43, 1.4426950216293334961 ;  /* 0x3fb8aa3b2b2b7820 */ /* 0x000fe20000400000 */
[----:B------:R-:W-:-:S05]  /*3e60*/  F2FP.F16.F32.PACK_AB R26, R84, R81 ;  /* 0x00000051541a723e */ /* 0x000fca00000000ff */
[----:B------:R2:W-:Y:S01]  /*3e70*/  MUFU.EX2 R75, R45 ;  /* 0x0000002d004b7308 */ /* 0x0005e20000000800 */
[----:B------:R-:W-:Y:S01]  /*3e80*/  F2FP.F16.F32.PACK_AB R28, R29, R85 ;  /* 0x000000551d1c723e */ /* 0x000fe200000000ff */
[----:B--2---:R-:W-:-:S06]  /*3e90*/  FADD R45, R31, R44 ;  /* 0x0000002c1f2d7221 */ /* 0x004fcc0000000000 */
[----:B------:R-:W2:Y:S01]  /*3ea0*/  MUFU.EX2 R83, R38 ;  /* 0x0000002600537308 */ /* 0x000ea20000000800 */
[----:B------:R-:W-:-:S07]  /*3eb0*/  FADD R44, R30, R41 ;  /* 0x000000291e2c7221 */ /* 0x000fce0000000000 */
[----:B------:R-:W3:Y:S01]  /*3ec0*/  MUFU.EX2 R40, R40 ;  /* 0x0000002800287308 */ /* 0x000ee20000000800 */
[----:B-----5:R-:W-:-:S07]  /*3ed0*/  FADD R44, R109, R44 ;  /* 0x0000002c6d2c7221 */ /* 0x020fce0000000000 */
[----:B------:R5:W-:Y:S01]  /*3ee0*/  MUFU.EX2 R77, R46 ;  /* 0x0000002e004d7308 */ /* 0x000be20000000800 */
[----:B------:R-:W-:-:S07]  /*3ef0*/  F2FP.F16.F32.PACK_AB R31, R32, R31 ;  /* 0x0000001f201f723e */ /* 0x000fce00000000ff */
[----:B------:R-:W-:Y:S01]  /*3f00*/  MUFU.EX2 R12, R12 ;  /* 0x0000000c000c7308 */ /* 0x000fe20000000800 */
[----:B-----5:R-:W-:-:S07]  /*3f10*/  FADD R46, R32, R45 ;  /* 0x0000002d202e7221 */ /* 0x020fce0000000000 */
[----:B------:R-:W-:Y:S01]  /*3f20*/  MUFU.EX2 R13, R13 ;  /* 0x0000000d000d7308 */ /* 0x000fe20000000800 */
[----:B----4-:R-:W-:-:S07]  /*3f30*/  FADD R41, R35, R46 ;  /* 0x0000002e23297221 */ /* 0x010fce0000000000 */
[----:B------:R-:W-:Y:S08]  /*3f40*/  MUFU.EX2 R16, R16 ;  /* 0x0000001000107308 */ /* 0x000ff00000000800 */
        /* <DEDUP_REMOVED lines=9> */
[----:B------:R-:W4:Y:S08]  /*3fe0*/  MUFU.EX2 R15, R15 ;  /* 0x0000000f000f7308 */ /* 0x000f300000000800 */
[----:B------:R-:W-:Y:S08]  /*3ff0*/  MUFU.EX2 R17, R17 ;  /* 0x0000001100117308 */ /* 0x000ff00000000800 */
[----:B------:R-:W5:Y:S08]  /*4000*/  MUFU.EX2 R19, R19 ;  /* 0x0000001300137308 */ /* 0x000f700000000800 */
[----:B------:R-:W-:Y:S08]  /*4010*/  MUFU.EX2 R80, R49 ;  /* 0x0000003100507308 */ /* 0x000ff00000000800 */
[----:B------:R-:W5:Y:S08]  /*4020*/  MUFU.EX2 R60, R50 ;  /* 0x00000032003c7308 */ /* 0x000f700000000800 */
[----:B------:R-:W-:Y:S08]  /*4030*/  MUFU.EX2 R72, R72 ;  /* 0x0000004800487308 */ /* 0x000ff00000000800 */
[----:B------:R-:W5:Y:S08]  /*4040*/  MUFU.EX2 R78, R47 ;  /* 0x0000002f004e7308 */ /* 0x000f700000000800 */
[----:B------:R-:W-:Y:S08]  /*4050*/  MUFU.EX2 R82, R51 ;  /* 0x0000003300527308 */ /* 0x000ff00000000800 */
[----:B------:R-:W5:Y:S08]  /*4060*/  MUFU.EX2 R81, R48 ;  /* 0x0000003000517308 */ /* 0x000f700000000800 */
[----:B------:R5:W-:Y:S08]  /*4070*/  MUFU.EX2 R6, R42 ;  /* 0x0000002a00067308 */ /* 0x000bf00000000800 */
[----:B------:R5:W5:Y:S01]  /*4080*/  MUFU.EX2 R85, R43 ;  /* 0x0000002b00557308 */ /* 0x000b620000000800 */
[----:B-1----:R-:W-:Y:S01]  /*4090*/  FADD R44, R33, R44 ;  /* 0x0000002c212c7221 */ /* 0x002fe20000000000 */
[----:B------:R-:W-:-:S03]  /*40a0*/  FADD R32, R36, R41 ;  /* 0x0000002924207221 */ /* 0x000fc60000000000 */
[----:B------:R-:W-:Y:S01]  /*40b0*/  FADD R41, R37, R44 ;  /* 0x0000002c25297221 */ /* 0x000fe20000000000 */
[----:B0-----:R-:W-:Y:S01]  /*40c0*/  FADD R45, R39, R32 ;  /* 0x00000020272d7221 */ /* 0x001fe20000000000 */
[----:B------:R-:W-:Y:S01]  /*40d0*/  F2FP.F16.F32.PACK_AB R32, R37, R33 ;  /* 0x000000212520723e */ /* 0x000fe200000000ff */
[----:B------:R-:W-:Y:S01]  /*40e0*/  FMUL R90, R90, R20 ;  /* 0x000000145a5a7220 */ /* 0x000fe20000400000 */
[----:B------:R-:W-:Y:S01]  /*40f0*/  F2FP.F16.F32.PACK_AB R27, R27, R86 ;  /* 0x000000561b1b723e */ /* 0x000fe200000000ff */
[-C--:B------:R-:W-:Y:S01]  /*4100*/  FMUL R91, R91, R20.reuse ;  /* 0x000000145b5b7220 */ /* 0x080fe20000400000 */
[----:B------:R-:W-:Y:S01]  /*4110*/  F2FP.F16.F32.PACK_AB R33, R36, R35 ;  /* 0x000000232421723e */ /* 0x000fe200000000ff */
[-C--:B------:R-:W-:Y:S01]  /*4120*/  FMUL R94, R94, R20.reuse ;  /* 0x000000145e5e7220 */ /* 0x080fe20000400000 */
[-C--:B------:R-:W-:Y:S01]  /*4130*/  FMUL R95, R95, R20.reuse ;  /* 0x000000145f5f7220 */ /* 0x080fe20000400000 */
[-C--:B------:R-:W-:Y:S01]  /*4140*/  FMUL R98, R98, R20.reuse ;  /* 0x0000001462627220 */ /* 0x080fe20000400000 */
[-C--:B------:R-:W-:Y:S01]  /*4150*/  FMUL R99, R99, R20.reuse ;  /* 0x0000001463637220 */ /* 0x080fe20000400000 */
[-C--:B------:R-:W-:Y:S01]  /*4160*/  FMUL R102, R102, R20.reuse ;  /* 0x0000001466667220 */ /* 0x080fe20000400000 */
[----:B------:R-:W-:Y:S01]  /*4170*/  FMUL R103, R103, R20 ;  /* 0x0000001467677220 */ /* 0x000fe20000400000 */
[-C--:B--2---:R-:W-:Y:S01]  /*4180*/  FMUL R88, R88, R83.reuse ;  /* 0x0000005358587220 */ /* 0x084fe20000400000 */
[-C--:B------:R-:W-:Y:S01]  /*4190*/  FMUL R89, R89, R83.reuse ;  /* 0x0000005359597220 */ /* 0x080fe20000400000 */
[-C--:B------:R-:W-:Y:S01]  /*41a0*/  FMUL R92, R92, R83.reuse ;  /* 0x000000535c5c7220 */ /* 0x080fe20000400000 */
[-C--:B------:R-:W-:Y:S01]  /*41b0*/  FMUL R93, R93, R83.reuse ;  /* 0x000000535d5d7220 */ /* 0x080fe20000400000 */
[-C--:B------:R-:W-:Y:S01]  /*41c0*/  FMUL R96, R96, R83.reuse ;  /* 0x0000005360607220 */ /* 0x080fe20000400000 */
[-C--:B------:R-:W-:Y:S01]  /*41d0*/  FMUL R97, R97, R83.reuse ;  /* 0x0000005361617220 */ /* 0x080fe20000400000 */
[-C--:B------:R-:W-:Y:S01]  /*41e0*/  FMUL R100, R100, R83.reuse ;  /* 0x0000005364647220 */ /* 0x080fe20000400000 */
[----:B------:R-:W-:Y:S01]  /*41f0*/  FMUL R101, R101, R83 ;  /* 0x0000005365657220 */ /* 0x000fe20000400000 */
[----:B------:R-:W-:Y:S01]  /*4200*/  F2FP.F16.F32.PACK_AB R24, R59, R58 ;  /* 0x0000003a3b18723e */ /* 0x000fe200000000ff */
[C---:B---3--:R-:W-:Y:S01]  /*4210*/  FADD R84, R40.reuse, R45 ;  /* 0x0000002d28547221 */ /* 0x048fe20000000000 */
[----:B------:R-:W-:Y:S01]  /*4220*/  F2FP.F16.F32.PACK_AB R35, R40, R39 ;  /* 0x000000272823723e */ /* 0x000fe200000000ff */
[----:B------:R-:W-:Y:S01]  /*4230*/  FADD R86, R34, R41 ;  /* 0x0000002922567221 */ /* 0x000fe20000000000 */
[----:B------:R-:W-:-:S02]  /*4240*/  F2FP.F16.F32.PACK_AB R29, R107, R106 ;  /* 0x0000006a6b1d723e */ /* 0x000fc400000000ff */
[----:B------:R-:W-:Y:S02]  /*4250*/  F2FP.F16.F32.PACK_AB R30, R109, R30 ;  /* 0x0000001e6d1e723e */ /* 0x000fe400000000ff */
[----:B----4-:R-:W-:Y:S02]  /*4260*/  F2FP.F16.F32.PACK_AB R34, R15, R34 ;  /* 0x000000220f22723e */ /* 0x010fe400000000ff */
[----:B-----5:R-:W-:Y:S02]  /*4270*/  F2FP.F16.F32.PACK_AB R36, R19, R17 ;  /* 0x000000111324723e */ /* 0x020fe400000000ff */
[----:B------:R-:W-:Y:S02]  /*4280*/  F2FP.F16.F32.PACK_AB R37, R11, R10 ;  /* 0x0000000a0b25723e */ /* 0x000fe400000000ff */
[----:B------:R-:W-:Y:S02]  /*4290*/  F2FP.F16.F32.PACK_AB R38, R77, R75 ;  /* 0x0000004b4d26723e */ /* 0x000fe400000000ff */
[----:B------:R-:W-:-:S02]  /*42a0*/  F2FP.F16.F32.PACK_AB R39, R13, R12 ;  /* 0x0000000c0d27723e */ /* 0x000fc400000000ff */
[----:B------:R-:W-:Y:S02]  /*42b0*/  F2FP.F16.F32.PACK_AB R40, R60, R80 ;  /* 0x000000503c28723e */ /* 0x000fe400000000ff */
[----:B------:R-:W-:Y:S02]  /*42c0*/  F2FP.F16.F32.PACK_AB R41, R18, R16 ;  /* 0x000000101229723e */ /* 0x000fe400000000ff */
[----:B------:R-:W-:Y:S02]  /*42d0*/  F2FP.F16.F32.PACK_AB R42, R64, R61 ;  /* 0x0000003d402a723e */ /* 0x000fe400000000ff */
        /* <DEDUP_REMOVED lines=12> */
[----:B------:R-:W-:Y:S01]  /*43a0*/  F2FP.F16.F32.PACK_AB R59, R5, R74 ;  /* 0x0000004a053b723e */ /* 0x000fe200000000ff */
[----:B------:R-:W-:Y:S06]  /*43b0*/  BAR.SYNC.DEFER_BLOCKING 0x0 ;  /* 0x0000000000007b1d */ /* 0x000fec0000010000 */
[----:B------:R-:W-:Y:S01]  /*43c0*/  UMOV UR42, UR4 ;  /* 0x00000004002a7c82 */ /* 0x000fe20008000000 */
[----:B------:R-:W-:Y:S01]  /*43d0*/  UMOV UR43, 0x40000040 ;  /* 0x40000040002b7882 */ /* 0x000fe20000000000 */
[----:B------:R-:W-:-:S06]  /*43e0*/  WARPGROUP.ARRIVE ;  /* 0x00000000000079c5 */ /* 0x000fcc0000000000 */
[----:B------:R-:W-:Y:S03]  /*43f0*/  HGMMA.64x32x16.F32 R88, R24, gdesc[UR40], R88 ;  /* 0x0060002818587df0 */ /* 0x000fe60008700858 */
[----:B------:R-:W-:Y:S03]  /*4400*/  HGMMA.64x32x16.F32 R88, R28, gdesc[UR8], R88 ;  /* 0x006000081c587df0 */ /* 0x000fe60008700858 */
[----:B------:R-:W-:Y:S03]  /*4410*/  HGMMA.64x32x16.F32 R88, R32, gdesc[UR16], R88 ;  /* 0x0060001020587df0 */ /* 0x000fe60008700858 */
[----:B------:R-:W-:Y:S03]  /*4420*/  HGMMA.64x32x16.F32 R88, R36, gdesc[UR20], R88 ;  /* 0x0060001424587df0 */ /* 0x000fe60008700858 */
[----:B------:R-:W-:Y:S01]  /*4430*/  HGMMA.64x32x16.F32 R88, R40, gdesc[UR24], R88 ;  /* 0x0060001828587df0 */ /* 0x000fe20008700858 */
[----:B------:R-:W-:Y:S01]  /*4440*/  FADD R86, R15, R86 ;  /* 0x000000560f567221 */ /* 0x000fe20000000000 */
[----:B------:R-:W-:-:S03]  /*4450*/  FADD R84, R10, R84 ;  /* 0x000000540a547221 */ /* 0x000fc60000000000 */
[----:B------:R-:W-:Y:S01]  /*4460*/  FADD R86, R17, R86 ;  /* 0x0000005611567221 */ /* 0x000fe20000000000 */
[----:B------:R-:W-:-:S03]  /*4470*/  FADD R84, R11, R84 ;  /* 0x000000540b547221 */ /* 0x000fc60000000000 */
[----:B------:R-:W-:Y:S01]  /*4480*/  FADD R86, R19, R86 ;  /* 0x0000005613567221 */ /* 0x000fe20000000000 */
[----:B------:R-:W-:-:S03]  /*4490*/  FADD R84, R12, R84 ;  /* 0x000000540c547221 */ /* 0x000fc60000000000 */
[----:B------:R-:W-:Y:S01]  /*44a0*/  FADD R86, R75, R86 ;  /* 0x000000564b567221 */ /* 0x000fe20000000000 */
[----:B------:R-:W-:-:S03]  /*44b0*/  FADD R84, R13, R84 ;  /* 0x000000540d547221 */ /* 0x000fc60000000000 */
[----:B------:R-:W-:Y:S01]  /*44c0*/  FADD R86, R77, R86 ;  /* 0x000000564d567221 */ /* 0x000fe20000000000 */
[----:B------:R-:W-:Y:S01]  /*44d0*/  FADD R11, R16, R84 ;  /* 0x00000054100b7221 */ /* 0x000fe20000000000 */
[----:B------:R-:W-:Y:S02]  /*44e0*/  HGMMA.64x32x16.F32 R88, R44, gdesc[UR28], R88 ;  /* 0x0060001c2c587df0 */ /* 0x000fe40008700858 */
        /* <DEDUP_REMOVED lines=17> */
[----:B------:R-:W-:Y:S01]  /*4600*/  HGMMA.64x32x16.F32 R88, R48, gdesc[UR32], R88 ;  /* 0x0060002030587df0 */ /* 0x000fe20008700858 */
[----:B------:R-:W-:Y:S02]  /*4610*/  FADD R63, R63, R62 ;  /* 0x0000003e3f3f7221 */ /* 0x000fe40000000000 */
[----:B------:R-:W-:Y:S02]  /*4620*/  FADD R53, R78, R53 ;  /* 0x000000354e357221 */ /* 0x000fe40000000000 */
[----:B------:R-:W-:Y:S02]  /*4630*/  FADD R66, R66, R63 ;  /* 0x0000003f42427221 */ /* 0x000fe40000000000 */
[----:B------:R-:W-:Y:S02]  /*4640*/  FADD R76, R76, R53 ;  /* 0x000000354c4c7221 */ /* 0x000fe40000000000 */
[----:B------:R-:W-:-:S02]  /*4650*/  FADD R67, R67, R66 ;  /* 0x0000004243437221 */ /* 0x000fc40000000000 */
[----:B------:R-:W-:Y:S02]  /*4660*/  FADD R79, R79, R76 ;  /* 0x0000004c4f4f7221 */ /* 0x000fe40000000000 */
[----:B------:R-:W-:Y:S02]  /*4670*/  FADD R70, R70, R67 ;  /* 0x0000004346467221 */ /* 0x000fe40000000000 */
[----:B------:R-:W-:Y:S02]  /*4680*/  FADD R82, R82, R79 ;  /* 0x0000004f52527221 */ /* 0x000fe40000000000 */
[----:B------:R-:W-:Y:S02]  /*4690*/  FADD R71, R71, R70 ;  /* 0x0000004647477221 */ /* 0x000fe40000000000 */
[----:B------:R-:W-:Y:S02]  /*46a0*/  FADD R81, R81, R82 ;  /* 0x0000005251517221 */ /* 0x000fe40000000000 */
[----:B------:R-:W-:-:S02]  /*46b0*/  FADD R74, R74, R71 ;  /* 0x000000474a4a7221 */ /* 0x000fc40000000000 */
[----:B------:R-:W-:Y:S02]  /*46c0*/  FADD R6, R6, R81 ;  /* 0x0000005106067221 */ /* 0x000fe40000000000 */
[----:B------:R-:W-:Y:S02]  /*46d0*/  FADD R74, R5, R74 ;  /* 0x0000004a054a7221 */ /* 0x000fe40000000000 */
[----:B------:R-:W-:-:S03]  /*46e0*/  FADD R6, R85, R6 ;  /* 0x0000000655067221 */ /* 0x000fc60000000000 */
[----:B------:R-:W0:Y:S04]  /*46f0*/  SHFL.BFLY PT, R9, R74, 0x2, 0x1f ;  /* 0x0c401f004a097f89 */ /* 0x000e2800000e0000 */
[----:B------:R-:W1:Y:S01]  /*4700*/  SHFL.BFLY PT, R5, R6, 0x2, 0x1f ;  /* 0x0c401f0006057f89 */ /* 0x000e6200000e0000 */
[----:B------:R-:W-:Y:S01]  /*4710*/  HGMMA.64x32x16.F32 R88, R56, gdesc[UR36], R88, gsb0 ;  /* 0x0060002438587df0 */ /* 0x000fe20008000858 */
[----:B------:R-:W-:Y:S01]  /*4720*/  UIADD3 UR8, UP0, UR8, 0x80, URZ ;  /* 0x0000008008087890 */ /* 0x000fe2000ff1e03f */
[----:B0-----:R-:W-:Y:S01]  /*4730*/  FADD R9, R74, R9 ;  /* 0x000000094a097221 */ /* 0x001fe20000000000 */
[----:B-1----:R-:W-:-:S04]  /*4740*/  FADD R5, R6, R5 ;  /* 0x0000000506057221 */ /* 0x002fc80000000000 */
[----:B------:R-:W0:Y:S01]  /*4750*/  SHFL.BFLY PT, R10, R9, 0x1, 0x1f ;  /* 0x0c201f00090a7f89 */ /* 0x000e2200000e0000 */
[----:B------:R-:W-:-:S03]  /*4760*/  UIADD3.X UR9, URZ, UR9, URZ, UP0, !UPT ;  /* 0x000000093f097290 */ /* 0x000fc600087fe43f */
[----:B------:R-:W1:Y:S01]  /*4770*/  SHFL.BFLY PT, R0, R5, 0x1, 0x1f ;  /* 0x0c201f0005007f89 */ /* 0x000e6200000e0000 */
[----:B------:R-:W-:-:S04]  /*4780*/  UISETP.GE.U32.AND UP0, UPT, UR8, UR36, UPT ;  /* 0x000000240800728c */ /* 0x000fc8000bf06070 */
[----:B------:R-:W-:-:S06]  /*4790*/  UISETP.GE.U32.AND.EX UP0, UPT, UR9, URZ, UPT, UP0 ;  /* 0x0000003f0900728c */ /* 0x000fcc000bf06100 */
[----:B------:R-:W-:Y:S01]  /*47a0*/  PLOP3.LUT P0, PT, PT, PT, UP0, 0x80, 0x0 ;  /* 0x000000000000781c */ /* 0x000fe20003f0f008 */
[----:B------:R-:W-:Y:S02]  /*47b0*/  ULEA UR7, UR25, UR7, 0x7 ;  /* 0x0000000719077291 */ /* 0x000fe4000f8e383f */
[----:B------:R-:W-:Y:S01]  /*47c0*/  ULEA UR6, UR17, UR6, 0x7 ;  /* 0x0000000611067291 */ /* 0x000fe2000f8e383f */
[----:B------:R-:W-:Y:S02]  /*47d0*/  IMAD.MOV.U32 R6, RZ, RZ, R73 ;  /* 0x000000ffff067224 */ /* 0x000fe400078e0049 */
[----:B0-----:R-:W-:Y:S01]  /*47e0*/  FADD R11, R9, R10 ;  /* 0x0000000a090b7221 */ /* 0x001fe20000000000 */
[----:B-1----:R-:W-:-:S03]  /*47f0*/  FADD R0, R5, R0 ;  /* 0x0000000005007221 */ /* 0x002fc60000000000 */
[----:B------:R-:W-:Y:S01]  /*4800*/  FFMA R7, R20, R7, R11 ;  /* 0x0000000714077223 */ /* 0x000fe2000000000b */
[----:B------:R-:W-:Y:S02]  /*4810*/  IMAD.MOV.U32 R5, RZ, RZ, R52 ;  /* 0x000000ffff057224 */ /* 0x000fe400078e0034 */
[----:B------:R-:W-:Y:S01]  /*4820*/  FFMA R8, R83, R8, R0 ;  /* 0x0000000853087223 */ /* 0x000fe20000000000 */
[----:B------:R-:W-:Y:S02]  /*4830*/  WARPGROUP.DEPBAR.LE gsb0, 0x0 ;  /* 0x00008000000079c5 */ /* 0x000fe40000010000 */
[----:B------:R-:W-:Y:S05]  /*4840*/  @!P0 BRA `(.L_x_1) ;  /* 0xffffffc800388947 */ /* 0x000fea000383ffff */
.L_x_0:
[----:B------:R-:W0:Y:S01]  /*4850*/  S2R R107, SR_TID.X ;  /* 0x00000000006b7919 */ /* 0x000e220000002100 */
[----:B------:R-:W-:Y:S02]  /*4860*/  IMAD.MOV.U32 R19, RZ, RZ, R7 ;  /* 0x000000ffff137224 */ /* 0x000fe400078e0007 */
[----:B------:R-:W-:Y:S01]  /*4870*/  FMUL R0, R103, 0.25 ;  /* 0x3e80000067007820 */ /* 0x000fe20000400000 */
[----:B-1----:R-:W-:Y:S01]  /*4880*/  FMUL R5, R94, 0.25 ;  /* 0x3e8000005e057820 */ /* 0x002fe20000400000 */
[----:B------:R-:W-:Y:S02]  /*4890*/  IMAD.MOV.U32 R31, RZ, RZ, R8 ;  /* 0x000000ffff1f7224 */ /* 0x000fe400078e0008 */
[----:B------:R-:W-:Y:S01]  /*48a0*/  FMUL R2, R99, 0.25 ;  /* 0x3e80000063027820 */ /* 0x000fe20000400000 */
[C---:B------:R-:W-:Y:S01]  /*48b0*/  FSETP.GT.AND P0, PT, |R19|.reuse, 8.50705917302346158658e+37, PT ;  /* 0x7e8000001300780b */ /* 0x040fe20003f04200 */
[----:B------:R-:W-:Y:S01]  /*48c0*/  FMUL R3, R102, 0.25 ;  /* 0x3e80000066037820 */ /* 0x000fe20000400000 */
[----:B------:R-:W-:Y:S01]  /*48d0*/  FSETP.GEU.AND P4, PT, |R19|, 1.175494350822287508e-38, PT ;  /* 0x008000001300780b */ /* 0x000fe20003f8e200 */
[----:B------:R-:W-:Y:S01]  /*48e0*/  IMAD.MOV.U32 R28, RZ, RZ, 0x3dc6b27f ;  /* 0x3dc6b27fff1c7424 */ /* 0x000fe200078e00ff */
[----:B------:R-:W-:Y:S01]  /*48f0*/  FSEL R10, R0, R103, P0 ;  /* 0x00000067000a7208 */ /* 0x000fe20000000000 */
[----:B------:R-:W-:Y:S01]  /*4900*/  FMUL R0, R95, 0.25 ;  /* 0x3e8000005f007820 */ /* 0x000fe20000400000 */
[----:B------:R-:W-:Y:S01]  /*4910*/  FSEL R94, R5, R94, P0 ;  /* 0x0000005e055e7208 */ /* 0x000fe20000000000 */
[----:B------:R-:W-:Y:S01]  /*4920*/  FMUL R5, R90, 0.25 ;  /* 0x3e8000005a057820 */ /* 0x000fe20000400000 */
[----:B------:R-:W-:Y:S01]  /*4930*/  FSETP.GT.AND P1, PT, |R31|, 8.50705917302346158658e+37, PT ;  /* 0x7e8000001f00780b */ /* 0x000fe20003f24200 */
[----:B------:R-:W-:Y:S01]  /*4940*/  BAR.SYNC.DEFER_BLOCKING 0x0 ;  /* 0x0000000000007b1d */ /* 0x000fe20000010000 */
[----:B------:R-:W-:Y:S01]  /*4950*/  FSEL R18, R0, R95, P0 ;  /* 0x0000005f00127208 */ /* 0x000fe20000000000 */
[----:B------:R-:W-:Y:S01]  /*4960*/  FMUL R0, R101, 0.25 ;  /* 0x3e80000065007820 */ /* 0x000fe20000400000 */
[----:B------:R-:W-:Y:S01]  /*4970*/  FSEL R90, R5, R90, P0 ;  /* 0x0000005a055a7208 */ /* 0x000fe20000000000 */
[----:B------:R-:W-:Y:S01]  /*4980*/  FMUL R5, R96, 0.25 ;  /* 0x3e80000060057820 */ /* 0x000fe20000400000 */
[----:B------:R-:W-:Y:S01]  /*4990*/  FSEL R16, R2, R99, P0 ;  /* 0x0000006302107208 */ /* 0x000fe20000000000 */
[----:B------:R-:W-:Y:S01]  /*49a0*/  FMUL R2, R91, 0.25 ;  /* 0x3e8000005b027820 */ /* 0x000fe20000400000 */
[----:B------:R-:W-:Y:S01]  /*49b0*/  FSEL R101, R0, R101, P1 ;  /* 0x0000006500657208 */ /* 0x000fe20000800000 */
[----:B------:R-:W-:Y:S01]  /*49c0*/  FMUL R0, R93, 0.25 ;  /* 0x3e8000005d007820 */ /* 0x000fe20000400000 */
[----:B------:R-:W-:Y:S01]  /*49d0*/  FSEL R21, R5, R96, P1 ;  /* 0x0000006005157208 */ /* 0x000fe20000800000 */
[----:B------:R-:W-:Y:S01]  /*49e0*/  @!P4 FMUL R10, R10, 16777216 ;  /* 0x4b8000000a0ac820 */ /* 0x000fe20000400000 */
[----:B------:R-:W-:Y:S01]  /*49f0*/  FSEL R22, R2, R91, P0 ;  /* 0x0000005b02167208 */ /* 0x000fe20000000000 */
[----:B------:R-:W-:Y:S01]  /*4a00*/  FMUL R2, R97, 0.25 ;  /* 0x3e80000061027820 */ /* 0x000fe20000400000 */
[----:B------:R-:W-:Y:S01]  /*4a10*/  FSEL R93, R0, R93, P1 ;  /* 0x0000005d005d7208 */ /* 0x000fe20000800000 */
[----:B------:R-:W-:Y:S01]  /*4a20*/  @!P4 FMUL R16, R16, 16777216 ;  /* 0x4b8000001010c820 */ /* 0x000fe20000400000 */
[----:B------:R-:W-:Y:S01]  /*4a30*/  FSETP.GEU.AND P2, PT, R31, 1.175494350822287508e-38, PT ;  /* 0x008000001f00780b */ /* 0x000fe20003f4e000 */
[----:B------:R-:W-:Y:S01]  /*4a40*/  @!P4 FMUL R18, R18, 16777216 ;  /* 0x4b8000001212c820 */ /* 0x000fe20000400000 */
[C---:B0-----:R-:W-:Y:S01]  /*4a50*/  LOP3.LUT R4, R107.reuse, 0x7, RZ, 0xc0, !PT ;  /* 0x000000076b047812 */ /* 0x041fe200078ec0ff */
[C---:B------:R-:W-:Y:S01]  /*4a60*/  IMAD.SHL.U32 R0, R107.reuse, 0x8, RZ ;  /* 0x000000086b007824 */ /* 0x040fe200078e00ff */
[----:B------:R-:W-:Y:S01]  /*4a70*/  LOP3.LUT R8, R107, 0x8, RZ, 0xc0, !PT ;  /* 0x000000086b087812 */ /* 0x000fe200078ec0ff */
[----:B------:R-:W-:Y:S01]  /*4a80*/  @!P4 FMUL R94, R94, 16777216 ;  /* 0x4b8000005e5ec820 */ /* 0x000fe20000400000 */
[----:B------:R-:W-:Y:S01]  /*4a90*/  LEA R5, R4, UR21, 0x4 ;  /* 0x0000001504057c11 */ /* 0x000fe2000f8e20ff */
[----:B------:R-:W-:Y:S01]  /*4aa0*/  @!P4 FMUL R22, R22, 16777216 ;  /* 0x4b8000001616c820 */ /* 0x000fe20000400000 */
[----:B------:R-:W-:Y:S01]  /*4ab0*/  LOP3.LUT R0, R0, 0xf80, RZ, 0xc0, !PT ;  /* 0x00000f8000007812 */ /* 0x000fe200078ec0ff */
[----:B------:R-:W-:Y:S01]  /*4ac0*/  @!P4 FMUL R90, R90, 16777216 ;  /* 0x4b8000005a5ac820 */ /* 0x000fe20000400000 */
[----:B------:R-:W-:Y:S01]  /*4ad0*/  FSEL R97, R2, R97, P1 ;  /* 0x0000006102617208 */ /* 0x000fe20000800000 */
[----:B------:R-:W-:-:S02]  /*4ae0*/  IMAD R13, R8, 0x200, R5 ;  /* 0x00000200080d7824 */ /* 0x000fc400078e0205 */
[----:B------:R-:W-:Y:S01]  /*4af0*/  FMUL R2, R89, 0.25 ;  /* 0x3e80000059027820 */ /* 0x000fe20000400000 */
[----:B------:R-:W-:Y:S01]  /*4b00*/  IMAD R7, R4, -0x8, R5 ;  /* 0xfffffff804077824 */ /* 0x000fe200078e0205 */
[----:B------:R-:W-:Y:S01]  /*4b10*/  FSETP.GEU.AND P3, PT, R19, 1.175494350822287508e-38, PT ;  /* 0x008000001300780b */ /* 0x000fe20003f6e000 */
[----:B------:R-:W-:Y:S02]  /*4b20*/  IMAD.IADD R13, R0, 0x1, R13 ;  /* 0x00000001000d7824 */ /* 0x000fe400078e020d */
[----:B------:R-:W-:Y:S01]  /*4b30*/  FMUL R0, R31, 8388608 ;  /* 0x4b0000001f007820 */ /* 0x000fe20000400000 */
[----:B------:R-:W-:Y:S01]  /*4b40*/  FSEL R89, R2, R89, P1 ;  /* 0x0000005902597208 */ /* 0x000fe20000800000 */
[----:B------:R-:W-:Y:S01]  /*4b50*/  IMAD.SHL.U32 R2, R107, 0x4, RZ ;  /* 0x000000046b027824 */ /* 0x000fe200078e00ff */
[----:B------:R-:W-:Y:S01]  /*4b60*/  FSEL R102, R3, R102, P0 ;  /* 0x0000006603667208 */ /* 0x000fe20000000000 */
[----:B------:R-:W-:Y:S01]  /*4b70*/  FMUL R3, R98, 0.25 ;  /* 0x3e80000062037820 */ /* 0x000fe20000400000 */
[----:B------:R-:W-:Y:S01]  /*4b80*/  FSEL R33, R0, R31, !P2 ;  /* 0x0000001f00217208 */ /* 0x000fe20005000000 */
[----:B------:R-:W0:Y:S01]  /*4b90*/  S2R R106, SR_CTAID.X ;  /* 0x00000000006a7919 */ /* 0x000e220000002500 */
[----:B------:R-:W-:Y:S01]  /*4ba0*/  LOP3.LUT R4, R2, 0x3c0, RZ, 0xc0, !PT ;  /* 0x000003c002047812 */ /* 0x000fe200078ec0ff */
[----:B------:R-:W-:Y:S01]  /*4bb0*/  FMUL R2, R19, 8388608 ;  /* 0x4b00000013027820 */ /* 0x000fe20000400000 */
[----:B------:R-:W-:Y:S01]  /*4bc0*/  FSEL R98, R3, R98, P0 ;  /* 0x0000006203627208 */ /* 0x000fe20000000000 */
[----:B------:R-:W-:-:S02]  /*4bd0*/  VIADD R0, R33, 0xc0cafb0d ;  /* 0xc0cafb0d21007836 */ /* 0x000fc40000000000 */
[----:B------:R-:W-:Y:S01]  /*4be0*/  @!P4 FMUL R102, R102, 16777216 ;  /* 0x4b8000006666c820 */ /* 0x000fe20000400000 */
[----:B------:R-:W-:Y:S01]  /*4bf0*/  IMAD.IADD R17, R4, 0x1, R7 ;  /* 0x0000000104117824 */ /* 0x000fe200078e0207 */
[----:B------:R-:W-:Y:S01]  /*4c00*/  FSEL R46, R2, R19, !P3 ;  /* 0x00000013022e7208 */ /* 0x000fe20005800000 */
[----:B------:R-:W-:Y:S01]  /*4c10*/  @P0 FMUL R19, R19, 0.25 ;  /* 0x3e80000013130820 */ /* 0x000fe20000400000 */
[----:B------:R-:W-:Y:S01]  /*4c20*/  LOP3.LUT R5, R0, 0xff800000, RZ, 0xc0, !PT ;  /* 0xff80000000057812 */ /* 0x000fe200078ec0ff */
[----:B------:R-:W-:Y:S01]  /*4c30*/  @!P4 FMUL R98, R98, 16777216 ;  /* 0x4b8000006262c820 */ /* 0x000fe20000400000 */
[----:B------:R-:W-:Y:S01]  /*4c40*/  FSEL R4, RZ, -23, P2 ;  /* 0xc1b80000ff047808 */ /* 0x000fe20001000000 */
[----:B------:R-:W-:Y:S01]  /*4c50*/  @!P4 FMUL R19, R19, 16777216 ;  /* 0x4b8000001313c820 */ /* 0x000fe20000400000 */
[----:B------:R-:W-:Y:S01]  /*4c60*/  I2FP.F32.S32 R7, R5 ;  /* 0x0000000500077245 */ /* 0x000fe20000201400 */
[----:B------:R-:W-:Y:S01]  /*4c70*/  VIADD R2, R46, 0xc0cafb0d ;  /* 0xc0cafb0d2e027836 */ /* 0x000fe20000000000 */
[----:B------:R-:W-:Y:S01]  /*4c80*/  LEA.HI R0, R8, R17, RZ, 0x1f ;  /* 0x0000001108007211 */ /* 0x000fe200078ff8ff */
[----:B------:R-:W-:Y:S01]  /*4c90*/  IMAD.IADD R5, R33, 0x1, -R5 ;  /* 0x0000000121057824 */ /* 0x000fe200078e0a05 */
[----:B------:R-:W-:Y:S01]  /*4ca0*/  FSETP.GEU.AND P0, PT, |R31|, 1.175494350822287508e-38, PT ;  /* 0x008000001f00780b */ /* 0x000fe20003f0e200 */
[----:B------:R-:W-:Y:S01]  /*4cb0*/  FFMA.FTZ R8, R7, 1.1920928955078125e-07, R4 ;  /* 0x3400000007087823 */ /* 0x000fe20000010004 */
[----:B------:R-:W-:Y:S01]  /*4cc0*/  LOP3.LUT R9, R2, 0xff800000, RZ, 0xc0, !PT ;  /* 0xff80000002097812 */ /* 0x000fe200078ec0ff */
[----:B------:R-:W1:Y:S01]  /*4cd0*/  MUFU.RCP R7, R19 ;  /* 0x0000001300077308 */ /* 0x000e620000001000 */
[----:B------:R-:W-:Y:S01]  /*4ce0*/  FADD R5, R5, -1 ;  /* 0xbf80000005057421 */ /* 0x000fe20000000000 */
[----:B------:R-:W-:Y:S01]  /*4cf0*/  FMUL R3, R100, 0.25 ;  /* 0x3e80000064037820 */ /* 0x000fe20000400000 */
[----:B------:R-:W-:Y:S01]  /*4d00*/  I2FP.F32.S32 R11, R9 ;  /* 0x00000009000b7245 */ /* 0x000fe20000201400 */
[----:B------:R-:W-:-:S02]  /*4d10*/  IMAD.IADD R9, R46, 0x1, -R9 ;  /* 0x000000012e097824 */ /* 0x000fc400078e0a09 */
[----:B------:R-:W-:Y:S01]  /*4d20*/  FFMA.FTZ R4, R5, R28, -0.16845393180847167969 ;  /* 0xbe2c7f3005047423 */ /* 0x000fe2000001001c */
[----:B------:R-:W-:Y:S01]  /*4d30*/  @P1 FMUL R31, R31, 0.25 ;  /* 0x3e8000001f1f1820 */ /* 0x000fe20000400000 */
[----:B------:R-:W-:Y:S01]  /*4d40*/  FSEL R6, RZ, -23, P3 ;  /* 0xc1b80000ff067808 */ /* 0x000fe20001800000 */
[----:B------:R-:W-:Y:S01]  /*4d50*/  ULDC.64 UR4, c[0x0][0x270] ;  /* 0x00009c0000047ab9 */ /* 0x000fe20000000a00 */
[----:B------:R-:W-:Y:S01]  /*4d60*/  FFMA.FTZ R4, R5, R4, 0.1716887056827545166 ;  /* 0x3e2fcf2a05047423 */ /* 0x000fe20000010004 */
[----:B------:R-:W-:Y:S01]  /*4d70*/  FSEL R15, R3, R100, P1 ;  /* 0x00000064030f7208 */ /* 0x000fe20000800000 */
[----:B------:R-:W-:Y:S01]  /*4d80*/  @!P0 FMUL R31, R31, 16777216 ;  /* 0x4b8000001f1f8820 */ /* 0x000fe20000400000 */
[----:B------:R-:W-:Y:S01]  /*4d90*/  FMUL R3, R92, 0.25 ;  /* 0x3e8000005c037820 */ /* 0x000fe20000400000 */
[----:B------:R-:W-:Y:S01]  /*4da0*/  FFMA.FTZ R4, R5, R4, -0.17900948226451873779 ;  /* 0xbe374e4305047423 */ /* 0x000fe20000010004 */
[----:B------:R-:W-:Y:S01]  /*4db0*/  FFMA.FTZ R11, R11, 1.1920928955078125e-07, R6 ;  /* 0x340000000b0b7823 */ /* 0x000fe20000010006 */
[----:B------:R-:W-:Y:S01]  /*4dc0*/  @!P0 FMUL R101, R101, 16777216 ;  /* 0x4b80000065658820 */ /* 0x000fe20000400000 */
[----:B------:R-:W2:Y:S01]  /*4dd0*/  MUFU.RCP R6, R31 ;  /* 0x0000001f00067308 */ /* 0x000ea20000001000 */
[----:B-1----:R-:W-:Y:S01]  /*4de0*/  FMUL R14, R7, R10 ;  /* 0x0000000a070e7220 */ /* 0x002fe20000400000 */
[----:B------:R-:W-:Y:S01]  /*4df0*/  FADD R10, R9, -1 ;  /* 0xbf800000090a7421 */ /* 0x000fe20000000000 */
[C---:B------:R-:W-:Y:S01]  /*4e00*/  FMUL R102, R7.reuse, R102 ;  /* 0x0000006607667220 */ /* 0x040fe20000400000 */
[C---:B------:R-:W-:Y:S01]  /*4e10*/  FMUL R17, R7.reuse, R16 ;  /* 0x0000001007117220 */ /* 0x040fe20000400000 */
[C---:B------:R-:W-:Y:S01]  /*4e20*/  FMUL R19, R7.reuse, R98 ;  /* 0x0000006207137220 */ /* 0x040fe20000400000 */
[C---:B------:R-:W-:Y:S01]  /*4e30*/  FMUL R20, R7.reuse, R18 ;  /* 0x0000001207147220 */ /* 0x040fe20000400000 */
[C---:B------:R-:W-:Y:S01]  /*4e40*/  FMUL R94, R7.reuse, R94 ;  /* 0x0000005e075e7220 */ /* 0x040fe20000400000 */
[C---:B------:R-:W-:Y:S01]  /*4e50*/  FMUL R25, R7.reuse, R22 ;  /* 0x0000001607197220 */ /* 0x040fe20000400000 */
[----:B------:R-:W-:Y:S01]  /*4e60*/  FMUL R27, R7, R90 ;  /* 0x0000005a071b7220 */ /* 0x000fe20000400000 */
[----:B------:R-:W-:Y:S01]  /*4e70*/  FFMA.FTZ R7, R10, R28, -0.16845393180847167969 ;  /* 0xbe2c7f300a077423 */ /* 0x000fe2000001001c */
[----:B------:R-:W-:Y:S01]  /*4e80*/  FFMA.FTZ R4, R5, R4, 0.20512372255325317383 ;  /* 0x3e520bf405047423 */ /* 0x000fe20000010004 */
[----:B------:R-:W-:Y:S01]  /*4e90*/  FSEL R23, R3, R92, P1 ;  /* 0x0000005c03177208 */ /* 0x000fe20000800000 */
[----:B------:R-:W-:Y:S01]  /*4ea0*/  FMUL R3, R88, 0.25 ;  /* 0x3e80000058037820 */ /* 0x000fe20000400000 */
[C---:B------:R-:W-:Y:S01]  /*4eb0*/  FFMA.FTZ R7, R10.reuse, R7, 0.1716887056827545166 ;  /* 0x3e2fcf2a0a077423 */ /* 0x040fe20000010007 */
[----:B------:R-:W-:Y:S01]  /*4ec0*/  FFMA.FTZ R4, R5, R4, -0.24046532809734344482 ;  /* 0xbe763c8b05047423 */ /* 0x000fe20000010004 */
[----:B------:R-:W-:Y:S01]  /*4ed0*/  @!P0 FMUL R15, R15, 16777216 ;  /* 0x4b8000000f0f8820 */ /* 0x000fe20000400000 */
[----:B------:R-:W-:Y:S01]  /*4ee0*/  @!P0 FMUL R97, R97, 16777216 ;  /* 0x4b80000061618820 */ /* 0x000fe20000400000 */
[C---:B------:R-:W-:Y:S01]  /*4ef0*/  FFMA.FTZ R7, R10.reuse, R7, -0.17900948226451873779 ;  /* 0xbe374e430a077423 */ /* 0x040fe20000010007 */
[----:B------:R-:W-:Y:S01]  /*4f00*/  FFMA.FTZ R4, R5, R4, 0.28857114911079406738 ;  /* 0x3e93bf9905047423 */ /* 0x000fe20000010004 */
[----:B------:R-:W-:Y:S01]  /*4f10*/  FSEL R29, R3, R88, P1 ;  /* 0x00000058031d7208 */ /* 0x000fe20000800000 */
[----:B------:R-:W-:Y:S01]  /*4f20*/  @!P0 FMUL R21, R21, 16777216 ;  /* 0x4b80000015158820 */ /* 0x000fe20000400000 */
[C---:B------:R-:W-:Y:S01]  /*4f30*/  FFMA.FTZ R7, R10.reuse, R7, 0.20512372255325317383 ;  /* 0x3e520bf40a077423 */ /* 0x040fe20000010007 */
[----:B------:R-:W-:Y:S01]  /*4f40*/  FFMA.FTZ R4, R5, R4, -0.36067417263984680176 ;  /* 0xbeb8aa4905047423 */ /* 0x000fe20000010004 */
[----:B------:R-:W-:Y:S01]  /*4f50*/  @!P0 FMUL R93, R93, 16777216 ;  /* 0x4b8000005d5d8820 */ /* 0x000fe20000400000 */
[----:B------:R-:W-:Y:S01]  /*4f60*/  @!P0 FMUL R23, R23, 16777216 ;  /* 0x4b80000017178820 */ /* 0x000fe20000400000 */
[C---:B------:R-:W-:Y:S01]  /*4f70*/  FFMA.FTZ R7, R10.reuse, R7, -0.24046532809734344482 ;  /* 0xbe763c8b0a077423 */ /* 0x040fe20000010007 */
[----:B------:R-:W-:Y:S01]  /*4f80*/  FFMA.FTZ R4, R5, R4, 0.48089820146560668945 ;  /* 0x3ef6384a05047423 */ /* 0x000fe20000010004 */
[----:B------:R-:W-:Y:S01]  /*4f90*/  @!P0 FMUL R29, R29, 16777216 ;  /* 0x4b8000001d1d8820 */ /* 0x000fe20000400000 */
[----:B------:R-:W-:Y:S01]  /*4fa0*/  @!P0 FMUL R89, R89, 16777216 ;  /* 0x4b80000059598820 */ /* 0x000fe20000400000 */
[----:B------:R-:W-:Y:S01]  /*4fb0*/  FFMA.FTZ R7, R10, R7, 0.28857114911079406738 ;  /* 0x3e93bf990a077423 */ /* 0x000fe20000010007 */
[C---:B------:R-:W-:Y:S01]  /*4fc0*/  FFMA.FTZ R4, R5.reuse, R4, -0.72134751081466674805 ;  /* 0xbf38aa3b05047423 */ /* 0x040fe20000010004 */
[C---:B--2---:R-:W-:Y:S01]  /*4fd0*/  FMUL R101, R6.reuse, R101 ;  /* 0x0000006506657220 */ /* 0x044fe20000400000 */
[----:B------:R-:W-:Y:S01]  /*4fe0*/  FMUL R16, R6, R15 ;  /* 0x0000000f06107220 */ /* 0x000fe20000400000 */
[----:B------:R-:W-:Y:S01]  /*4ff0*/  FFMA.FTZ R7, R10, R7, -0.36067417263984680176 ;  /* 0xbeb8aa490a077423 */ /* 0x000fe20000010007 */
[C---:B------:R-:W-:Y:S01]  /*5000*/  FMUL R4, R5.reuse, R4 ;  /* 0x0000000405047220 */ /* 0x040fe20000400000 */
[C---:B------:R-:W-:Y:S01]  /*5010*/  FMUL R18, R6.reuse, R97 ;  /* 0x0000006106127220 */ /* 0x040fe20000400000 */
[----:B------:R-:W-:Y:S01]  /*5020*/  FMUL R21, R6, R21 ;  /* 0x0000001506157220 */ /* 0x000fe20000400000 */
[----:B------:R-:W-:Y:S01]  /*5030*/  FFMA.FTZ R7, R10, R7, 0.48089820146560668945 ;  /* 0x3ef6384a0a077423 */ /* 0x000fe20000010007 */
[C---:B------:R-:W-:Y:S01]  /*5040*/  FMUL R93, R6.reuse, R93 ;  /* 0x0000005d065d7220 */ /* 0x040fe20000400000 */
[C---:B------:R-:W-:Y:S01]  /*5050*/  FMUL R23, R6.reuse, R23 ;  /* 0x0000001706177220 */ /* 0x040fe20000400000 */
[C---:B------:R-:W-:Y:S01]  /*5060*/  FMUL R22, R6.reuse, R29 ;  /* 0x0000001d06167220 */ /* 0x040fe20000400000 */
[----:B------:R-:W-:Y:S01]  /*5070*/  FMUL R4, R5, R4 ;  /* 0x0000000405047220 */ /* 0x000fe20000400000 */
[----:B------:R-:W-:Y:S01]  /*5080*/  FMUL R6, R6, R89 ;  /* 0x0000005906067220 */ /* 0x000fe20000400000 */
[C---:B------:R-:W-:Y:S01]  /*5090*/  FFMA.FTZ R7, R10.reuse, R7, -0.72134751081466674805 ;  /* 0xbf38aa3b0a077423 */ /* 0x040fe20000010007 */
[----:B------:R-:W-:Y:S01]  /*50a0*/  ISETP.GE.U32.AND P1, PT, R33, 0x7f800000, PT ;  /* 0x7f8000002100780c */ /* 0x000fe20003f26070 */
[----:B------:R-:W-:Y:S01]  /*50b0*/  FFMA.FTZ R9, R5, 1.4426950216293334961, R4 ;  /* 0x3fb8aa3b05097823 */ /* 0x000fe20000010004 */
[----:B------:R-:W-:Y:S01]  /*50c0*/  F2FP.F16.F32.PACK_AB R4, R23, R22 ;  /* 0x000000161704723e */ /* 0x000fe200000000ff */
[----:B------:R-:W-:Y:S01]  /*50d0*/  FMUL R15, R10, R7 ;  /* 0x000000070a0f7220 */ /* 0x000fe20000400000 */
[----:B------:R-:W-:Y:S01]  /*50e0*/  F2FP.F16.F32.PACK_AB R5, R93, R6 ;  /* 0x000000065d05723e */ /* 0x000fe200000000ff */
[----:B------:R-:W1:Y:S01]  /*50f0*/  LDC.64 R22, c[0x0][0x228] ;  /* 0x00008a00ff167b82 */ /* 0x000e620000000a00 */
[----:B------:R-:W-:Y:S01]  /*5100*/  F2FP.F16.F32.PACK_AB R6, R94, R27 ;  /* 0x0000001b5e06723e */ /* 0x000fe200000000ff */
[----:B------:R-:W-:Y:S01]  /*5110*/  FMUL R15, R10, R15 ;  /* 0x0000000f0a0f7220 */ /* 0x000fe20000400000 */
[----:B------:R-:W-:Y:S01]  /*5120*/  F2FP.F16.F32.PACK_AB R7, R20, R25 ;  /* 0x000000191407723e */ /* 0x000fe200000000ff */
[----:B------:R-:W-:Y:S01]  /*5130*/  UIMAD UR4, UR20, UR4, URZ ;  /* 0x00000004140472a4 */ /* 0x000fe2000f8e023f */
[----:B------:R-:W-:Y:S01]  /*5140*/  ISETP.GE.U32.AND P2, PT, R46, 0x7f800000, PT ;  /* 0x7f8000002e00780c */ /* 0x000fe20003f46070 */
[----:B------:R-:W-:Y:S01]  /*5150*/  FFMA.FTZ R10, R10, 1.4426950216293334961, R15 ;  /* 0x3fb8aa3b0a0a7823 */ /* 0x000fe2000001000f */
[C---:B0-----:R-:W-:Y:S01]  /*5160*/  PRMT R106, R107.reuse, 0x6540, R106 ;  /* 0x000065406b6a7816 */ /* 0x041fe2000000006a */
[----:B------:R0:W-:Y:S01]  /*5170*/  STSM.16.M88.4 [R13], R4 ;  /* 0x000000040d007844 */ /* 0x0001e20000000200 */
[----:B------:R-:W-:Y:S01]  /*5180*/  LOP3.LUT R39, R107, 0x1ff, RZ, 0xc0, !PT ;  /* 0x000001ff6b277812 */ /* 0x000fe200078ec0ff */
[----:B------:R-:W2:Y:S01]  /*5190*/  LDC R3, c[0x0][0x278] ;  /* 0x00009e00ff037b82 */ /* 0x000ea20000000800 */
[----:B------:R-:W-:Y:S01]  /*51a0*/  FADD R42, R8, R9 ;  /* 0x00000009082a7221 */ /* 0x000fe20000000000 */
[----:B------:R-:W-:Y:S01]  /*51b0*/  IMAD R15, R106, UR5, RZ ;  /* 0x000000056a0f7c24 */ /* 0x000fe2000f8e02ff */
[----:B------:R-:W-:Y:S01]  /*51c0*/  USHF.L.U32 UR5, UR4, 0x1, URZ ;  /* 0x0000000104057899 */ /* 0x000fe2000800063f */
[----:B------:R-:W-:Y:S01]  /*51d0*/  @P1 IMAD.MOV.U32 R8, RZ, RZ, 0x7f800000 ;  /* 0x7f800000ff081424 */ /* 0x000fe200078e00ff */
[----:B------:R-:W-:Y:S01]  /*51e0*/  LEA R39, R39, UR21, 0x4 ;  /* 0x0000001527277c11 */ /* 0x000fe2000f8e20ff */
[----:B------:R-:W-:Y:S01]  /*51f0*/  FADD R43, R11, R10 ;  /* 0x0000000a0b2b7221 */ /* 0x000fe20000000000 */
[C---:B------:R-:W-:Y:S01]  /*5200*/  FSETP.NEU.AND P0, PT, R33.reuse, RZ, PT ;  /* 0x000000ff2100720b */ /* 0x040fe20003f0d000 */
[----:B------:R-:W-:Y:S01]  /*5210*/  @P1 FFMA.FTZ R42, R33, R8, +INF ;  /* 0x7f800000212a1423 */ /* 0x000fe20000010008 */
[----:B------:R-:W-:-:S02]  /*5220*/  SHF.R.U32.HI R12, RZ, 0x8, R107 ;  /* 0x00000008ff0c7819 */ /* 0x000fc4000001166b */
[----:B------:R-:W-:Y:S02]  /*5230*/  F2FP.F16.F32.PACK_AB R8, R16, R21 ;  /* 0x000000151008723e */ /* 0x000fe400000000ff */
[----:B------:R-:W-:Y:S01]  /*5240*/  SGXT.U32 R12, R12, 0x1 ;  /* 0x000000010c0c781a */ /* 0x000fe20000000000 */
[----:B0-----:R-:W-:Y:S01]  /*5250*/  @P2 IMAD.MOV.U32 R7, RZ, RZ, 0x7f800000 ;  /* 0x7f800000ff072424 */ /* 0x001fe200078e00ff */
[----:B------:R-:W-:Y:S01]  /*5260*/  F2FP.F16.F32.PACK_AB R9, R101, R18 ;  /* 0x000000126509723e */ /* 0x000fe200000000ff */
[----:B------:R-:W-:Y:S01]  /*5270*/  IMAD.SHL.U32 R5, R15, 0x2, RZ ;  /* 0x000000020f057824 */ /* 0x000fe200078e00ff */
[----:B------:R-:W-:Y:S01]  /*5280*/  F2FP.F16.F32.PACK_AB R10, R102, R19 ;  /* 0x00000013660a723e */ /* 0x000fe200000000ff */
[----:B------:R-:W-:Y:S01]  /*5290*/  @P2 FFMA.FTZ R43, R46, R7, +INF ;  /* 0x7f8000002e2b2423 */ /* 0x000fe20000010007 */
[----:B------:R-:W-:Y:S01]  /*52a0*/  F2FP.F16.F32.PACK_AB R11, R14, R17 ;  /* 0x000000110e0b723e */ /* 0x000fe200000000ff */
[----:B------:R-:W-:Y:S01]  /*52b0*/  BAR.SYNC.DEFER_BLOCKING 0x0 ;  /* 0x0000000000007b1d */ /* 0x000fe20000010000 */
[----:B-1----:R-:W-:Y:S01]  /*52c0*/  IADD3 R33, P2, P3, R5, UR5, R22 ;  /* 0x0000000505217c10 */ /* 0x002fe2000fb5e016 */
[----:B------:R-:W-:Y:S01]  /*52d0*/  UIMAD.WIDE UR4, UR4, 0x2, URZ ;  /* 0x00000002040478a5 */ /* 0x000fe2000f8e023f */
[----:B------:R-:W-:Y:S01]  /*52e0*/  IMAD.HI R14, R15, 0x2, RZ ;  /* 0x000000020f0e7827 */ /* 0x000fe200078e02ff */
[----:B------:R-:W-:-:S02]  /*52f0*/  FSETP.NEU.AND P1, PT, R46, RZ, PT ;  /* 0x000000ff2e00720b */ /* 0x000fc40003f2d000 */
[----:B------:R-:W-:Y:S01]  /*5300*/  FSEL R42, R42, -INF , P0 ;  /* 0xff8000002a2a7808 */ /* 0x000fe20000000000 */
[----:B--2---:R-:W-:Y:S01]  /*5310*/  IMAD R2, R12, R3, RZ ;  /* 0x000000030c027224 */ /* 0x004fe200078e02ff */
[----:B------:R-:W-:Y:S01]  /*5320*/  IADD3.X R45, R14, UR5, R23, P2, P3 ;  /* 0x000000050e2d7c10 */ /* 0x000fe200097e6417 */
[----:B------:R-:W-:Y:S01]  /*5330*/  ULDC UR4, c[0x0][0x27c] ;  /* 0x00009f0000047ab9 */ /* 0x000fe20000000800 */
[----:B------:R-:W-:Y:S01]  /*5340*/  FSEL R43, R43, -INF , P1 ;  /* 0xff8000002b2b7808 */ /* 0x000fe20000800000 */
[C---:B------:R-:W-:Y:S01]  /*5350*/  IMAD R12, R3.reuse, 0x2, R2 ;  /* 0x00000002030c7824 */ /* 0x040fe200078e0202 */
[-C--:B------:R-:W-:Y:S01]  /*5360*/  LEA R14, P6, R2, R33.reuse, 0x1 ;  /* 0x00000021020e7211 */ /* 0x080fe200078c08ff */
[----:B------:R-:W-:Y:S01]  /*5370*/  FFMA R42, R42, 0.69314718246459960938, R73 ;  /* 0x3f3172182a2a7823 */ /* 0x000fe20000000049 */
[----:B------:R-:W-:Y:S01]  /*5380*/  UIMAD UR4, UR20, UR4, URZ ;  /* 0x00000004140472a4 */ /* 0x000fe2000f8e023f */
[----:B------:R-:W-:Y:S01]  /*5390*/  IMAD R24, R3, 0x2, R12 ;  /* 0x0000000203187824 */ /* 0x000fe200078e020c */
[----:B------:R-:W-:Y:S01]  /*53a0*/  LEA R16, P5, R12, R33, 0x1 ;  /* 0x000000210c107211 */ /* 0x000fe200078a08ff */
[----:B------:R-:W-:Y:S01]  /*53b0*/  FFMA R43, R43, 0.69314718246459960938, R52 ;  /* 0x3f3172182b2b7823 */ /* 0x000fe20000000034 */
[----:B------:R-:W-:Y:S01]  /*53c0*/  LEA.HI.X.SX32 R15, R2, R45, 0x1, P6 ;  /* 0x0000002d020f7211 */ /* 0x000fe200030f0eff */
[C---:B------:R-:W-:Y:S01]  /*53d0*/  IMAD R26, R3.reuse, 0x2, R24 ;  /* 0x00000002031a7824 */ /* 0x040fe200078e0218 */
[----:B------:R-:W-:Y:S01]  /*53e0*/  LEA R18, P2, R24, R33, 0x1 ;  /* 0x0000002118127211 */ /* 0x000fe200078408ff */
[----:B------:R-:W-:Y:S01]  /*53f0*/  USHF.L.U32 UR6, UR4, 0x2, URZ ;  /* 0x0000000204067899 */ /* 0x000fe2000800063f */
[----:B------:R-:W-:Y:S01]  /*5400*/  LEA.HI.X.SX32 R17, R12, R45, 0x1, P5 ;  /* 0x0000002d0c117211 */ /* 0x000fe200028f0eff */
[C---:B------:R-:W-:Y:S01]  /*5410*/  IMAD R28, R3.reuse, 0x2, R26 ;  /* 0x00000002031c7824 */ /* 0x040fe200078e021a */
[----:B------:R-:W0:Y:S01]  /*5420*/  LDS.128 R4, [R39] ;  /* 0x0000000027047984 */ /* 0x000e220000000c00 */
[----:B------:R-:W-:Y:S02]  /*5430*/  BAR.SYNC.DEFER_BLOCKING 0x0 ;  /* 0x0000000000007b1d */ /* 0x000fe40000010000 */
[C---:B------:R-:W-:Y:S01]  /*5440*/  IMAD R30, R3.reuse, 0x2, R28 ;  /* 0x00000002031e7824 */ /* 0x040fe200078e021c */
[-C--:B------:R-:W-:Y:S01]  /*5450*/  LEA R20, P4, R26, R33.reuse, 0x1 ;  /* 0x000000211a147211 */ /* 0x080fe200078808ff */
[----:B------:R-:W-:Y:S01]  /*5460*/  UIMAD.WIDE UR4, UR4, 0x4, URZ ;  /* 0x00000004040478a5 */ /* 0x000fe2000f8e023f */
[-C--:B------:R-:W-:Y:S01]  /*5470*/  LEA R22, P3, R28, R33.reuse, 0x1 ;  /* 0x000000211c167211 */ /* 0x080fe200078608ff */
[----:B------:R-:W-:Y:S01]  /*5480*/  IMAD R32, R3, 0x2, R30 ;  /* 0x0000000203207824 */ /* 0x000fe200078e021e */
[----:B------:R-:W-:-:S02]  /*5490*/  LEA R2, P6, R30, R33, 0x1 ;  /* 0x000000211e027211 */ /* 0x000fc400078c08ff */
[----:B------:R-:W-:Y:S01]  /*54a0*/  LEA.HI.X.SX32 R19, R24, R45, 0x1, P2 ;  /* 0x0000002d18137211 */ /* 0x000fe200010f0eff */
[C---:B------:R-:W-:Y:S01]  /*54b0*/  IMAD R34, R3.reuse, 0x2, R32 ;  /* 0x0000000203227824 */ /* 0x040fe200078e0220 */
[----:B------:R-:W-:Y:S02]  /*54c0*/  LEA R12, P5, R32, R33, 0x1 ;  /* 0x00000021200c7211 */ /* 0x000fe400078a08ff */
[-C--:B------:R-:W-:Y:S01]  /*54d0*/  LEA.HI.X.SX32 R21, R26, R45.reuse, 0x1, P4 ;  /* 0x0000002d1a157211 */ /* 0x080fe200020f0eff */
[C---:B------:R-:W-:Y:S01]  /*54e0*/  IMAD R36, R3.reuse, 0x2, R34 ;  /* 0x0000000203247824 */ /* 0x040fe200078e0222 */
[----:B------:R-:W-:Y:S02]  /*54f0*/  LEA.HI.X.SX32 R23, R28, R45, 0x1, P3 ;  /* 0x0000002d1c177211 */ /* 0x000fe400018f0eff */
[-C--:B------:R-:W-:Y:S01]  /*5500*/  LEA R24, P2, R34, R33.reuse, 0x1 ;  /* 0x0000002122187211 */ /* 0x080fe200078408ff */
[----:B------:R-:W-:Y:S01]  /*5510*/  IMAD R38, R3, 0x2, R36 ;  /* 0x0000000203267824 */ /* 0x000fe200078e0224 */
[----:B------:R-:W-:-:S02]  /*5520*/  LEA R26, P4, R36, R33, 0x1 ;  /* 0x00000021241a7211 */ /* 0x000fc400078808ff */
[----:B------:R-:W-:Y:S01]  /*5530*/  LEA.HI.X.SX32 R25, R34, R45, 0x1, P2 ;  /* 0x0000002d22197211 */ /* 0x000fe200010f0eff */
[C---:B------:R-:W-:Y:S01]  /*5540*/  IMAD R40, R3.reuse, 0x2, R38 ;  /* 0x0000000203287824 */ /* 0x040fe200078e0226 */
[----:B------:R-:W-:Y:S01]  /*5550*/  LEA R28, P3, R38, R33, 0x1 ;  /* 0x00000021261c7211 */ /* 0x000fe200078608ff */
[----:B------:R1:W-:Y:S02]  /*5560*/  STSM.16.M88.4 [R13], R8 ;  /* 0x000000080d007844 */ /* 0x0003e40000000200 */
[C---:B------:R-:W-:Y:S01]  /*5570*/  IMAD R44, R3.reuse, 0x2, R40 ;  /* 0x00000002032c7824 */ /* 0x040fe200078e0228 */
[-C--:B------:R-:W-:Y:S01]  /*5580*/  LEA.HI.X.SX32 R27, R36, R45.reuse, 0x1, P4 ;  /* 0x0000002d241b7211 */ /* 0x080fe200020f0eff */
[----:B------:R-:W-:Y:S02]  /*5590*/  BAR.SYNC.DEFER_BLOCKING 0x0 ;  /* 0x0000000000007b1d */ /* 0x000fe40000010000 */
[----:B------:R-:W-:Y:S01]  /*55a0*/  IMAD R46, R3, 0x2, R44 ;  /* 0x00000002032e7824 */ /* 0x000fe200078e022c */
[----:B------:R-:W-:-:S03]  /*55b0*/  LEA.HI.X.SX32 R29, R38, R45, 0x1, P3 ;  /* 0x0000002d261d7211 */ /* 0x000fc600018f0eff */
[----:B------:R-:W-:Y:S01]  /*55c0*/  IMAD R48, R3, 0x2, R46 ;  /* 0x0000000203307824 */ /* 0x000fe200078e022e */
[----:B------:R-:W-:-:S03]  /*55d0*/  LEA R34, P2, R46, R33, 0x1 ;  /* 0x000000212e227211 */ /* 0x000fc600078408ff */
[C---:B------:R-:W-:Y:S01]  /*55e0*/  IMAD R50, R3.reuse, 0x2, R48 ;  /* 0x0000000203327824 */ /* 0x040fe200078e0230 */
[----:B------:R-:W-:Y:S02]  /*55f0*/  LEA R36, P4, R48, R33, 0x1 ;  /* 0x0000002130247211 */ /* 0x000fe400078808ff */
[-C--:B-1----:R-:W-:Y:S01]  /*5600*/  LEA.HI.X.SX32 R13, R32, R45.reuse, 0x1, P5 ;  /* 0x0000002d200d7211 */ /* 0x082fe200028f0eff */
[----:B------:R-:W-:Y:S01]  /*5610*/  IMAD R41, R3, 0x2, R50 ;  /* 0x0000000203297824 */ /* 0x000fe200078e0232 */
[----:B------:R-:W-:Y:S02]  /*5620*/  LEA.HI.X.SX32 R3, R30, R45, 0x1, P6 ;  /* 0x0000002d1e037211 */ /* 0x000fe400030f0eff */
[-C--:B------:R-:W-:Y:S02]  /*5630*/  LEA R30, P6, R40, R33.reuse, 0x1 ;  /* 0x00000021281e7211 */ /* 0x080fe400078c08ff */
[----:B------:R-:W-:Y:S02]  /*5640*/  LEA R32, P5, R44, R33, 0x1 ;  /* 0x000000212c207211 */ /* 0x000fe400078a08ff */
[----:B------:R-:W-:-:S02]  /*5650*/  LEA.HI.X.SX32 R31, R40, R45, 0x1, P6 ;  /* 0x0000002d281f7211 */ /* 0x000fc400030f0eff */
[-C--:B------:R-:W-:Y:S01]  /*5660*/  LEA R38, P3, R50, R33.reuse, 0x1 ;  /* 0x0000002132267211 */ /* 0x080fe200078608ff */
[----:B------:R1:W2:Y:S01]  /*5670*/  LDS.128 R8, [R39] ;  /* 0x0000000027087984 */ /* 0x0002a20000000c00 */
[----:B------:R-:W-:Y:S02]  /*5680*/  LEA R40, P6, R41, R33, 0x1 ;  /* 0x0000002129287211 */ /* 0x000fe400078c08ff */
[-C--:B------:R-:W-:Y:S01]  /*5690*/  LEA.HI.X.SX32 R33, R44, R45.reuse, 0x1, P5 ;  /* 0x0000002d2c217211 */ /* 0x080fe200028f0eff */
[----:B0-----:R0:W-:Y:S01]  /*56a0*/  STG.E.U16 desc[UR32][R14.64], R4 ;  /* 0x000000040e007986 */ /* 0x0011e2000c101520 */
[----:B------:R-:W-:Y:S02]  /*56b0*/  PRMT R44, R7, 0x7632, R44 ;  /* 0x00007632072c7816 */ /* 0x000fe4000000002c */
[-C--:B------:R-:W-:Y:S01]  /*56c0*/  LEA.HI.X.SX32 R35, R46, R45.reuse, 0x1, P2 ;  /* 0x0000002d2e237211 */ /* 0x080fe200010f0eff */
[----:B------:R3:W-:Y:S01]  /*56d0*/  STG.E.U16 desc[UR32][R16.64], R5 ;  /* 0x0000000510007986 */ /* 0x0007e2000c101520 */
[----:B------:R-:W-:-:S02]  /*56e0*/  LEA.HI.X.SX32 R37, R48, R45, 0x1, P4 ;  /* 0x0000002d30257211 */ /* 0x000fc400020f0eff */
[-C--:B-1----:R-:W-:Y:S01]  /*56f0*/  LEA.HI.X.SX32 R39, R50, R45.reuse, 0x1, P3 ;  /* 0x0000002d32277211 */ /* 0x082fe200018f0eff */
[----:B------:R1:W-:Y:S01]  /*5700*/  STG.E.U16 desc[UR32][R18.64], R6 ;  /* 0x0000000612007986 */ /* 0x0003e2000c101520 */
[----:B------:R-:W-:Y:S02]  /*5710*/  LEA.HI.X.SX32 R41, R41, R45, 0x1, P6 ;  /* 0x0000002d29297211 */ /* 0x000fe400030f0eff */
[----:B------:R-:W-:Y:S01]  /*5720*/  LOP3.LUT P2, RZ, R107, 0x100, RZ, 0xc0, !PT ;  /* 0x000001006bff7812 */ /* 0x000fe2000784c0ff */
[----:B------:R4:W-:Y:S01]  /*5730*/  STG.E.U16 desc[UR32][R20.64], R7 ;  /* 0x0000000714007986 */ /* 0x0009e2000c101520 */
[----:B0-----:R-:W-:Y:S02]  /*5740*/  PRMT R15, R4, 0x7632, R15 ;  /* 0x00007632040f7816 */ /* 0x001fe4000000000f */
[----:B---3--:R-:W-:Y:S01]  /*5750*/  PRMT R17, R5, 0x7632, R17 ;  /* 0x0000763205117816 */ /* 0x008fe20000000011 */
[----:B------:R-:W-:Y:S02]  /*5760*/  IMAD.SHL.U32 R5, R107, 0x2, RZ ;  /* 0x000000026b057824 */ /* 0x000fe400078e00ff */
[----:B------:R-:W-:Y:S01]  /*5770*/  STG.E.U16 desc[UR32][R22.64], R15 ;  /* 0x0000000f16007986 */ /* 0x000fe2000c101520 */
[----:B-1----:R-:W-:-:S03]  /*5780*/  PRMT R19, R6, 0x7632, R19 ;  /* 0x0000763206137816 */ /* 0x002fc60000000013 */
[----:B------:R2:W-:Y:S01]  /*5790*/  STG.E.U16 desc[UR32][R2.64], R17 ;  /* 0x0000001102007986 */ /* 0x0005e2000c101520 */
[----:B------:R-:W-:Y:S01]  /*57a0*/  LOP3.LUT R5, R5, 0x3f8, RZ, 0xc0, !PT ;  /* 0x000003f805057812 */ /* 0x000fe200078ec0ff */
[----:B----4-:R-:W0:Y:S02]  /*57b0*/  LDC.64 R6, c[0x0][0x230] ;  /* 0x00008c00ff067b82 */ /* 0x010e240000000a00 */
[----:B------:R-:W-:Y:S04]  /*57c0*/  STG.E.U16 desc[UR32][R12.64], R19 ;  /* 0x000000130c007986 */ /* 0x000fe8000c101520 */
[----:B------:R-:W-:Y:S01]  /*57d0*/  STG.E.U16 desc[UR32][R24.64], R44 ;  /* 0x0000002c18007986 */ /* 0x000fe2000c101520 */
[----:B--2---:R-:W-:-:S03]  /*57e0*/  PRMT R3, R8, 0x7632, R3 ;  /* 0x0000763208037816 */ /* 0x004fc60000000003 */
[----:B------:R-:W-:Y:S01]  /*57f0*/  STG.E.U16 desc[UR32][R26.64], R8 ;  /* 0x000000081a007986 */ /* 0x000fe2000c101520 */
[----:B------:R-:W-:Y:S02]  /*5800*/  PRMT R18, R9, 0x7632, R18 ;  /* 0x0000763209127816 */ /* 0x000fe40000000012 */
[----:B------:R-:W-:Y:S01]  /*5810*/  PRMT R4, R10, 0x7632, R4 ;  /* 0x000076320a047816 */ /* 0x000fe20000000004 */
[----:B------:R-:W-:Y:S01]  /*5820*/  STG.E.U16 desc[UR32][R28.64], R9 ;  /* 0x000000091c007986 */ /* 0x000fe2000c101520 */
[----:B------:R-:W-:-:S03]  /*5830*/  PRMT R20, R11, 0x7632, R20 ;  /* 0x000076320b147816 */ /* 0x000fc60000000014 */
[----:B------:R-:W-:Y:S04]  /*5840*/  STG.E.U16 desc[UR32][R30.64], R10 ;  /* 0x0000000a1e007986 */ /* 0x000fe8000c101520 */
[----:B------:R-:W-:Y:S04]  /*5850*/  STG.E.U16 desc[UR32][R32.64], R11 ;  /* 0x0000000b20007986 */ /* 0x000fe8000c101520 */
[----:B------:R1:W-:Y:S04]  /*5860*/  STG.E.U16 desc[UR32][R34.64], R3 ;  /* 0x0000000322007986 */ /* 0x0003e8000c101520 */
[----:B------:R-:W-:Y:S04]  /*5870*/  STG.E.U16 desc[UR32][R36.64], R18 ;  /* 0x0000001224007986 */ /* 0x000fe8000c101520 */
[----:B------:R2:W-:Y:S04]  /*5880*/  STG.E.U16 desc[UR32][R38.64], R4 ;  /* 0x0000000426007986 */ /* 0x0005e8000c101520 */
[----:B------:R3:W-:Y:S01]  /*5890*/  STG.E.U16 desc[UR32][R40.64], R20 ;  /* 0x0000001428007986 */ /* 0x0007e2000c101520 */
[C---:B-1----:R-:W-:Y:S01]  /*58a0*/  IMAD.SHL.U32 R3, R106.reuse, 0x4, RZ ;  /* 0x000000046a037824 */ /* 0x042fe200078e00ff */
[----:B------:R-:W-:Y:S04]  /*58b0*/  BAR.SYNC.DEFER_BLOCKING 0x0 ;  /* 0x0000000000007b1d */ /* 0x000fe80000010000 */
[----:B0-----:R-:W-:Y:S01]  /*58c0*/  IADD3 R2, P0, P1, R3, UR6, R6 ;  /* 0x0000000603027c10 */ /* 0x001fe2000f91e006 */
[----:B--2---:R-:W-:-:S05]  /*58d0*/  IMAD.HI R4, R106, 0x4, RZ ;  /* 0x000000046a047827 */ /* 0x004fca00078e02ff */
[----:B------:R-:W-:Y:S01]  /*58e0*/  IADD3.X R3, R4, UR5, R7, P0, P1 ;  /* 0x0000000504037c10 */ /* 0x000fe200087e2407 */
[----:B------:R3:W-:Y:S01]  /*58f0*/  STS.64 [R5+UR21], R42 ;  /* 0x0000002a05007988 */ /* 0x0007e20008000a15 */
[----:B------:R-:W-:Y:S06]  /*5900*/  BAR.SYNC.DEFER_BLOCKING 0x0 ;  /* 0x0000000000007b1d */ /* 0x000fec0000010000 */
[----:B------:R-:W-:Y:S05]  /*5910*/  @P2 EXIT ;  /* 0x000000000000294d */ /* 0x000fea0003800000 */
[----:B---3--:R-:W0:Y:S04]  /*5920*/  LDS R5, [R0] ;  /* 0x0000000000057984 */ /* 0x008e280000000800 */
[----:B0-----:R-:W-:Y:S01]  /*5930*/  STG.E desc[UR32][R2.64], R5 ;  /* 0x0000000502007986 */ /* 0x001fe2000c101920 */
[----:B------:R-:W-:Y:S05]  /*5940*/  EXIT ;  /* 0x000000000000794d */ /* 0x000fea0003800000 */
.L_x_2:
[----:B------:R-:W-:-:S00]  /*5950*/  BRA `(.L_x_2) ;  /* 0xfffffffc00fc7947 */ /* 0x000fc0000383ffff */
[----:B------:R-:W-:-:S00]  /*5960*/  NOP ;  /* 0x0000000000007918 */ /* 0x000fc00000000000 */
        /* <DEDUP_REMOVED lines=9> */
.L_x_3:


//--------------------- .nv.global.init           --------------------------
	.section	.nv.global.init,"aw",@progbits
.nv.global.init:
	.type		_$_str,@object
	.size		_$_str,(.L_0 - _$_str)
_$_str:
        /*0000*/ 	.byte	0x5f, 0x5f, 0x43, 0x55, 0x44, 0x41, 0x5f, 0x46, 0x54, 0x5a, 0x00
.L_0:


//--------------------- .nv.shared.attn_fwd       --------------------------
	.section	.nv.shared.attn_fwd,"aw",@nobits
	.sectionflags	@""
	.align	16
	.zero		1024


//--------------------- .nv.shared.reserved.0     --------------------------
	.section	.nv.shared.reserved.0,"aw",@nobits
	.weak		__nv_reservedSMEM_offset_0_alias
	.size		__nv_reservedSMEM_offset_0_alias, 0, 0
	.other		__nv_reservedSMEM_offset_0_alias,@"STO_CUDA_RESERVED_SHARED STV_DEFAULT"
__nv_reservedSMEM_offset_0_alias:
	.zero		0


//--------------------- .nv.constant0.attn_fwd    --------------------------
	.section	.nv.constant0.attn_fwd,"a",@progbits
	.sectionflags	@""
	.align	4
.nv.constant0.attn_fwd:
	.zero		664


//--------------------- SYMBOLS --------------------------

	.type		.nv.reservedSmem.offset0,@object
	.size		.nv.reservedSmem.offset0,0x4
